//
// Generated by NVIDIA NVVM Compiler
//
// Compiler Build ID: CL-36424714
// Cuda compilation tools, release 13.0, V13.0.88
// Based on NVVM 20.0.0
//

.version 9.0
.target sm_100
.address_size 64

	// .globl	_Z7getMeanPKfPfii

.visible .entry _Z7getMeanPKfPfii(
	.param .u64 .ptr .align 1 _Z7getMeanPKfPfii_param_0,
	.param .u64 .ptr .align 1 _Z7getMeanPKfPfii_param_1,
	.param .u32 _Z7getMeanPKfPfii_param_2,
	.param .u32 _Z7getMeanPKfPfii_param_3
)
{
	.reg .pred 	%p<4>;
	.reg .b32 	%r<14>;
	.reg .b32 	%f<5>;
	.reg .b64 	%rd<9>;

	ld.param.u64 	%rd1, [_Z7getMeanPKfPfii_param_0];
	ld.param.u64 	%rd2, [_Z7getMeanPKfPfii_param_1];
	ld.param.u32 	%r3, [_Z7getMeanPKfPfii_param_2];
	ld.param.u32 	%r5, [_Z7getMeanPKfPfii_param_3];
	mov.u32 	%r6, %ntid.x;
	mov.u32 	%r7, %ctaid.x;
	mov.u32 	%r8, %tid.x;
	mad.lo.s32 	%r1, %r6, %r7, %r8;
	mov.u32 	%r9, %ntid.y;
	mov.u32 	%r10, %ctaid.y;
	mov.u32 	%r11, %tid.y;
	mad.lo.s32 	%r12, %r9, %r10, %r11;
	setp.ge.s32 	%p1, %r1, %r3;
	setp.ge.s32 	%p2, %r12, %r5;
	or.pred  	%p3, %p1, %p2;
	@%p3 bra 	$L__BB0_2;
	cvta.to.global.u64 	%rd3, %rd1;
	cvta.to.global.u64 	%rd4, %rd2;
	mad.lo.s32 	%r13, %r5, %r1, %r12;
	mul.wide.u32 	%rd5, %r12, 4;
	add.s64 	%rd6, %rd4, %rd5;
	mul.wide.s32 	%rd7, %r13, 4;
	add.s64 	%rd8, %rd3, %rd7;
	ld.global.f32 	%f1, [%rd8];
	cvt.rn.f32.s32 	%f2, %r3;
	div.rn.f32 	%f3, %f1, %f2;
	atom.global.add.f32 	%f4, [%rd6], %f3;
$L__BB0_2:
	ret;

}
	// .globl	_Z8getSigmaPKfPfS1_ii
.visible .entry _Z8getSigmaPKfPfS1_ii(
	.param .u64 .ptr .align 1 _Z8getSigmaPKfPfS1_ii_param_0,
	.param .u64 .ptr .align 1 _Z8getSigmaPKfPfS1_ii_param_1,
	.param .u64 .ptr .align 1 _Z8getSigmaPKfPfS1_ii_param_2,
	.param .u32 _Z8getSigmaPKfPfS1_ii_param_3,
	.param .u32 _Z8getSigmaPKfPfS1_ii_param_4
)
{
	.reg .pred 	%p<4>;
	.reg .b32 	%r<12>;
	.reg .b32 	%f<8>;
	.reg .b64 	%rd<12>;

	ld.param.u64 	%rd1, [_Z8getSigmaPKfPfS1_ii_param_0];
	ld.param.u64 	%rd2, [_Z8getSigmaPKfPfS1_ii_param_1];
	ld.param.u64 	%rd3, [_Z8getSigmaPKfPfS1_ii_param_2];
	ld.param.u32 	%r3, [_Z8getSigmaPKfPfS1_ii_param_3];
	ld.param.u32 	%r4, [_Z8getSigmaPKfPfS1_ii_param_4];
	mov.u32 	%r5, %ntid.x;
	mov.u32 	%r6, %ctaid.x;
	mov.u32 	%r7, %tid.x;
	mad.lo.s32 	%r1, %r5, %r6, %r7;
	mov.u32 	%r8, %ntid.y;
	mov.u32 	%r9, %ctaid.y;
	mov.u32 	%r10, %tid.y;
	mad.lo.s32 	%r2, %r8, %r9, %r10;
	setp.ge.s32 	%p1, %r2, %r4;
	setp.ge.s32 	%p2, %r1, %r3;
	or.pred  	%p3, %p2, %p1;
	@%p3 bra 	$L__BB1_2;
	cvta.to.global.u64 	%rd4, %rd1;
	cvta.to.global.u64 	%rd5, %rd2;
	cvta.to.global.u64 	%rd6, %rd3;
	mad.lo.s32 	%r11, %r4, %r1, %r2;
	mul.wide.s32 	%rd7, %r11, 4;
	add.s64 	%rd8, %rd4, %rd7;
	ld.global.f32 	%f1, [%rd8];
	mul.wide.u32 	%rd9, %r2, 4;
	add.s64 	%rd10, %rd5, %rd9;
	ld.global.f32 	%f2, [%rd10];
	sub.f32 	%f3, %f1, %f2;
	add.s64 	%rd11, %rd6, %rd9;
	mul.f32 	%f4, %f3, %f3;
	cvt.rn.f32.s32 	%f5, %r3;
	div.rn.f32 	%f6, %f4, %f5;
	atom.global.add.f32 	%f7, [%rd11], %f6;
$L__BB1_2:
	ret;

}
	// .globl	_Z7getXHatPKfPfS1_S1_fii
.visible .entry _Z7getXHatPKfPfS1_S1_fii(
	.param .u64 .ptr .align 1 _Z7getXHatPKfPfS1_S1_fii_param_0,
	.param .u64 .ptr .align 1 _Z7getXHatPKfPfS1_S1_fii_param_1,
	.param .u64 .ptr .align 1 _Z7getXHatPKfPfS1_S1_fii_param_2,
	.param .u64 .ptr .align 1 _Z7getXHatPKfPfS1_S1_fii_param_3,
	.param .f32 _Z7getXHatPKfPfS1_S1_fii_param_4,
	.param .u32 _Z7getXHatPKfPfS1_S1_fii_param_5,
	.param .u32 _Z7getXHatPKfPfS1_S1_fii_param_6
)
{
	.reg .pred 	%p<4>;
	.reg .b32 	%r<12>;
	.reg .b32 	%f<9>;
	.reg .b64 	%rd<15>;

	ld.param.u64 	%rd1, [_Z7getXHatPKfPfS1_S1_fii_param_0];
	ld.param.u64 	%rd2, [_Z7getXHatPKfPfS1_S1_fii_param_1];
	ld.param.u64 	%rd3, [_Z7getXHatPKfPfS1_S1_fii_param_2];
	ld.param.u64 	%rd4, [_Z7getXHatPKfPfS1_S1_fii_param_3];
	ld.param.f32 	%f1, [_Z7getXHatPKfPfS1_S1_fii_param_4];
	ld.param.u32 	%r4, [_Z7getXHatPKfPfS1_S1_fii_param_5];
	ld.param.u32 	%r3, [_Z7getXHatPKfPfS1_S1_fii_param_6];
	mov.u32 	%r5, %ntid.x;
	mov.u32 	%r6, %ctaid.x;
	mov.u32 	%r7, %tid.x;
	mad.lo.s32 	%r1, %r5, %r6, %r7;
	mov.u32 	%r8, %ntid.y;
	mov.u32 	%r9, %ctaid.y;
	mov.u32 	%r10, %tid.y;
	mad.lo.s32 	%r2, %r8, %r9, %r10;
	setp.ge.s32 	%p1, %r2, %r3;
	setp.ge.s32 	%p2, %r1, %r4;
	or.pred  	%p3, %p2, %p1;
	@%p3 bra 	$L__BB2_2;
	cvta.to.global.u64 	%rd5, %rd1;
	cvta.to.global.u64 	%rd6, %rd3;
	cvta.to.global.u64 	%rd7, %rd4;
	cvta.to.global.u64 	%rd8, %rd2;
	mad.lo.s32 	%r11, %r3, %r1, %r2;
	mul.wide.s32 	%rd9, %r11, 4;
	add.s64 	%rd10, %rd5, %rd9;
	ld.global.f32 	%f2, [%rd10];
	mul.wide.u32 	%rd11, %r2, 4;
	add.s64 	%rd12, %rd6, %rd11;
	ld.global.f32 	%f3, [%rd12];
	sub.f32 	%f4, %f2, %f3;
	add.s64 	%rd13, %rd7, %rd11;
	ld.global.f32 	%f5, [%rd13];
	add.f32 	%f6, %f1, %f5;
	sqrt.rn.f32 	%f7, %f6;
	div.rn.f32 	%f8, %f4, %f7;
	add.s64 	%rd14, %rd8, %rd9;
	st.global.f32 	[%rd14], %f8;
$L__BB2_2:
	ret;

}
	// .globl	_Z9getOutputPfPKfS1_ii
.visible .entry _Z9getOutputPfPKfS1_ii(
	.param .u64 .ptr .align 1 _Z9getOutputPfPKfS1_ii_param_0,
	.param .u64 .ptr .align 1 _Z9getOutputPfPKfS1_ii_param_1,
	.param .u64 .ptr .align 1 _Z9getOutputPfPKfS1_ii_param_2,
	.param .u32 _Z9getOutputPfPKfS1_ii_param_3,
	.param .u32 _Z9getOutputPfPKfS1_ii_param_4
)
{
	.reg .pred 	%p<4>;
	.reg .b32 	%r<12>;
	.reg .b32 	%f<5>;
	.reg .b64 	%rd<12>;

	ld.param.u64 	%rd1, [_Z9getOutputPfPKfS1_ii_param_0];
	ld.param.u64 	%rd2, [_Z9getOutputPfPKfS1_ii_param_1];
	ld.param.u64 	%rd3, [_Z9getOutputPfPKfS1_ii_param_2];
	ld.param.u32 	%r4, [_Z9getOutputPfPKfS1_ii_param_3];
	ld.param.u32 	%r3, [_Z9getOutputPfPKfS1_ii_param_4];
	mov.u32 	%r5, %ntid.x;
	mov.u32 	%r6, %ctaid.x;
	mov.u32 	%r7, %tid.x;
	mad.lo.s32 	%r1, %r5, %r6, %r7;
	mov.u32 	%r8, %ntid.y;
	mov.u32 	%r9, %ctaid.y;
	mov.u32 	%r10, %tid.y;
	mad.lo.s32 	%r2, %r8, %r9, %r10;
	setp.ge.s32 	%p1, %r2, %r3;
	setp.ge.s32 	%p2, %r1, %r4;
	or.pred  	%p3, %p2, %p1;
	@%p3 bra 	$L__BB3_2;
	cvta.to.global.u64 	%rd4, %rd2;
	cvta.to.global.u64 	%rd5, %rd1;
	cvta.to.global.u64 	%rd6, %rd3;
	mad.lo.s32 	%r11, %r3, %r1, %r2;
	mul.wide.u32 	%rd7, %r2, 4;
	add.s64 	%rd8, %rd4, %rd7;
	ld.global.f32 	%f1, [%rd8];
	mul.wide.s32 	%rd9, %r11, 4;
	add.s64 	%rd10, %rd5, %rd9;
	ld.global.f32 	%f2, [%rd10];
	add.s64 	%rd11, %rd6, %rd7;
	ld.global.f32 	%f3, [%rd11];
	fma.rn.f32 	%f4, %f1, %f2, %f3;
	st.global.f32 	[%rd10], %f4;
$L__BB3_2:
	ret;

}


// ===== COMPILED SASS (sm_100) =====

	.target	sm_100

	.elftype	@"ET_EXEC"


//--------------------- .note.nv.tkinfo           --------------------------
	.section	.note.nv.tkinfo,"",@"SHT_NOTE"
	.sectionflags	@"SHF_NOTE_NV_TKINFO"
	.tkinfo
        /*0018*/ 	.word	0x00000002
        /*0030*/ 	.string	""
        /*0030*/ 	.string	"ptxas"
        /*0030*/ 	.string	"Cuda compilation tools, release 13.0, V13.0.88"
        /*0030*/ 	.string	"Build cuda_13.0.r13.0/compiler.36424714_0"
        /*0030*/ 	.string	"-arch sm_100 -m 64 "



//--------------------- .note.nv.cuinfo           --------------------------
	.section	.note.nv.cuinfo,"",@"SHT_NOTE"
	.sectionflags	@"SHF_NOTE_NV_CUINFO"
        /*0018*/ 	.short	0x0002
        /*001a*/ 	.short	0x0064
        /*001c*/ 	.short	0x0082
	.zero		2


//--------------------- .nv.info                  --------------------------
	.section	.nv.info,"",@"SHT_CUDA_INFO"
	.align	4


	//----- nvinfo : EIATTR_REGCOUNT
	.align		4
        /*0000*/ 	.byte	0x04, 0x2f
        /*0002*/ 	.short	(.L_1 - .L_0)
	.align		4
.L_0:
        /*0004*/ 	.word	index@(_Z7getMeanPKfPfii)
        /*0008*/ 	.word	0x00000010


	//----- nvinfo : EIATTR_FRAME_SIZE
	.align		4
.L_1:
        /*000c*/ 	.byte	0x04, 0x11
        /*000e*/ 	.short	(.L_3 - .L_2)
	.align		4
.L_2:
        /*0010*/ 	.word	index@($__internal_3_$__cuda_sm3x_div_rn_noftz_f32_slowpath)
        /*0014*/ 	.word	0x00000000


	//----- nvinfo : EIATTR_FRAME_SIZE
	.align		4
.L_3:
        /*0018*/ 	.byte	0x04, 0x11
        /*001a*/ 	.short	(.L_5 - .L_4)
	.align		4
.L_4:
        /*001c*/ 	.word	index@(_Z7getMeanPKfPfii)
        /*0020*/ 	.word	0x00000000


	//----- nvinfo : EIATTR_REGCOUNT
	.align		4
.L_5:
        /*0024*/ 	.byte	0x04, 0x2f
        /*0026*/ 	.short	(.L_7 - .L_6)
	.align		4
.L_6:
        /*0028*/ 	.word	index@(_Z8getSigmaPKfPfS1_ii)
        /*002c*/ 	.word	0x00000010


	//----- nvinfo : EIATTR_FRAME_SIZE
	.align		4
.L_7:
        /*0030*/ 	.byte	0x04, 0x11
        /*0032*/ 	.short	(.L_9 - .L_8)
	.align		4
.L_8:
        /*0034*/ 	.word	index@($__internal_2_$__cuda_sm3x_div_rn_noftz_f32_slowpath)
        /*0038*/ 	.word	0x00000000


	//----- nvinfo : EIATTR_FRAME_SIZE
	.align		4
.L_9:
        /*003c*/ 	.byte	0x04, 0x11
        /*003e*/ 	.short	(.L_11 - .L_10)
	.align		4
.L_10:
        /*0040*/ 	.word	index@(_Z8getSigmaPKfPfS1_ii)
        /*0044*/ 	.word	0x00000000


	//----- nvinfo : EIATTR_REGCOUNT
	.align		4
.L_11:
        /*0048*/ 	.byte	0x04, 0x2f
        /*004a*/ 	.short	(.L_13 - .L_12)
	.align		4
.L_12:
        /*004c*/ 	.word	index@(_Z7getXHatPKfPfS1_S1_fii)
        /*0050*/ 	.word	0x00000010


	//----- nvinfo : EIATTR_FRAME_SIZE
	.align		4
.L_13:
        /*0054*/ 	.byte	0x04, 0x11
        /*0056*/ 	.short	(.L_15 - .L_14)
	.align		4
.L_14:
        /*0058*/ 	.word	index@($__internal_1_$__cuda_sm3x_div_rn_noftz_f32_slowpath)
        /*005c*/ 	.word	0x00000000


	//----- nvinfo : EIATTR_FRAME_SIZE
	.align		4
.L_15:
        /*0060*/ 	.byte	0x04, 0x11
        /*0062*/ 	.short	(.L_17 - .L_16)
	.align		4
.L_16:
        /*0064*/ 	.word	index@($__internal_0_$__cuda_sm20_sqrt_rn_f32_slowpath)
        /*0068*/ 	.word	0x00000000


	//----- nvinfo : EIATTR_FRAME_SIZE
	.align		4
.L_17:
        /*006c*/ 	.byte	0x04, 0x11
        /*006e*/ 	.short	(.L_19 - .L_18)
	.align		4
.L_18:
        /*0070*/ 	.word	index@(_Z7getXHatPKfPfS1_S1_fii)
        /*0074*/ 	.word	0x00000000


	//----- nvinfo : EIATTR_REGCOUNT
	.align		4
.L_19:
        /*0078*/ 	.byte	0x04, 0x2f
        /*007a*/ 	.short	(.L_21 - .L_20)
	.align		4
.L_20:
        /*007c*/ 	.word	index@(_Z9getOutputPfPKfS1_ii)
        /*0080*/ 	.word	0x0000000e


	//----- nvinfo : EIATTR_FRAME_SIZE
	.align		4
.L_21:
        /*0084*/ 	.byte	0x04, 0x11
        /*0086*/ 	.short	(.L_23 - .L_22)
	.align		4
.L_22:
        /*0088*/ 	.word	index@(_Z9getOutputPfPKfS1_ii)
        /*008c*/ 	.word	0x00000000


	//----- nvinfo : EIATTR_MIN_STACK_SIZE
	.align		4
.L_23:
        /*0090*/ 	.byte	0x04, 0x12
        /*0092*/ 	.short	(.L_25 - .L_24)
	.align		4
.L_24:
        /*0094*/ 	.word	index@(_Z9getOutputPfPKfS1_ii)
        /*0098*/ 	.word	0x00000000


	//----- nvinfo : EIATTR_MIN_STACK_SIZE
	.align		4
.L_25:
        /*009c*/ 	.byte	0x04, 0x12
        /*009e*/ 	.short	(.L_27 - .L_26)
	.align		4
.L_26:
        /*00a0*/ 	.word	index@(_Z7getXHatPKfPfS1_S1_fii)
        /*00a4*/ 	.word	0x00000000


	//----- nvinfo : EIATTR_MIN_STACK_SIZE
	.align		4
.L_27:
        /*00a8*/ 	.byte	0x04, 0x12
        /*00aa*/ 	.short	(.L_29 - .L_28)
	.align		4
.L_28:
        /*00ac*/ 	.word	index@(_Z8getSigmaPKfPfS1_ii)
        /*00b0*/ 	.word	0x00000000


	//----- nvinfo : EIATTR_MIN_STACK_SIZE
	.align		4
.L_29:
        /*00b4*/ 	.byte	0x04, 0x12
        /*00b6*/ 	.short	(.L_31 - .L_30)
	.align		4
.L_30:
        /*00b8*/ 	.word	index@(_Z7getMeanPKfPfii)
        /*00bc*/ 	.word	0x00000000
.L_31:


//--------------------- .nv.compat                --------------------------
	.section	.nv.compat,"",@"SHT_CUDA_COMPAT_INFO"
	.align	4
        /*0000*/ 	.byte	0x02, 0x09, 0x00, 0x00, 0x02, 0x02, 0x01, 0x00, 0x02, 0x05, 0x05, 0x00, 0x03, 0x07, 0x01, 0x01
        /*0010*/ 	.byte	0x02, 0x03, 0x00, 0x00, 0x02, 0x06, 0x01, 0x00, 0x04, 0x0b, 0x08, 0x00, 0x01, 0x00, 0x00, 0x00
        /*0020*/ 	.byte	0x00, 0x00, 0x00, 0x00


//--------------------- .nv.info._Z9getOutputPfPKfS1_ii --------------------------
	.section	.nv.info._Z9getOutputPfPKfS1_ii,"",@"SHT_CUDA_INFO"
	.sectionflags	@""
	.align	4


	//----- nvinfo : EIATTR_CUDA_API_VERSION
	.align		4
        /*0000*/ 	.byte	0x04, 0x37
        /*0002*/ 	.short	(.L_33 - .L_32)
.L_32:
        /*0004*/ 	.word	0x00000082


	//----- nvinfo : EIATTR_KPARAM_INFO
	.align		4
.L_33:
        /*0008*/ 	.byte	0x04, 0x17
        /*000a*/ 	.short	(.L_35 - .L_34)
.L_34:
        /*000c*/ 	.word	0x00000000
        /*0010*/ 	.short	0x0004
        /*0012*/ 	.short	0x001c
        /*0014*/ 	.byte	0x00, 0xf0, 0x11, 0x00


	//----- nvinfo : EIATTR_KPARAM_INFO
	.align		4
.L_35:
        /*0018*/ 	.byte	0x04, 0x17
        /*001a*/ 	.short	(.L_37 - .L_36)
.L_36:
        /*001c*/ 	.word	0x00000000
        /*0020*/ 	.short	0x0003
        /*0022*/ 	.short	0x0018
        /*0024*/ 	.byte	0x00, 0xf0, 0x11, 0x00


	//----- nvinfo : EIATTR_KPARAM_INFO
	.align		4
.L_37:
        /*0028*/ 	.byte	0x04, 0x17
        /*002a*/ 	.short	(.L_39 - .L_38)
.L_38:
        /*002c*/ 	.word	0x00000000
        /*0030*/ 	.short	0x0002
        /*0032*/ 	.short	0x0010
        /*0034*/ 	.byte	0x00, 0xf5, 0x21, 0x00


	//----- nvinfo : EIATTR_KPARAM_INFO
	.align		4
.L_39:
        /*0038*/ 	.byte	0x04, 0x17
        /*003a*/ 	.short	(.L_41 - .L_40)
.L_40:
        /*003c*/ 	.word	0x00000000
        /*0040*/ 	.short	0x0001
        /*0042*/ 	.short	0x0008
        /*0044*/ 	.byte	0x00, 0xf5, 0x21, 0x00


	//----- nvinfo : EIATTR_KPARAM_INFO
	.align		4
.L_41:
        /*0048*/ 	.byte	0x04, 0x17
        /*004a*/ 	.short	(.L_43 - .L_42)
.L_42:
        /*004c*/ 	.word	0x00000000
        /*0050*/ 	.short	0x0000
        /*0052*/ 	.short	0x0000
        /*0054*/ 	.byte	0x00, 0xf5, 0x21, 0x00


	//----- nvinfo : EIATTR_SPARSE_MMA_MASK
	.align		4
.L_43:
        /*0058*/ 	.byte	0x03, 0x50
        /*005a*/ 	.short	0x0000


	//----- nvinfo : EIATTR_MAXREG_COUNT
	.align		4
        /*005c*/ 	.byte	0x03, 0x1b
        /*005e*/ 	.short	0x00ff


	//----- nvinfo : EIATTR_MERCURY_ISA_VERSION
	.align		4
        /*0060*/ 	.byte	0x03, 0x5f
        /*0062*/ 	.short	0x0101


	//----- nvinfo : EIATTR_VRC_CTA_INIT_COUNT
	.align		4
        /*0064*/ 	.byte	0x02, 0x4a
	.zero		1
	.zero		1


	//----- nvinfo : EIATTR_EXIT_INSTR_OFFSETS
	.align		4
        /*0068*/ 	.byte	0x04, 0x1c
        /*006a*/ 	.short	(.L_45 - .L_44)


	//   ....[0]....
.L_44:
        /*006c*/ 	.word	0x000000c0


	//   ....[1]....
        /*0070*/ 	.word	0x000001a0


	//----- nvinfo : EIATTR_CBANK_PARAM_SIZE
	.align		4
.L_45:
        /*0074*/ 	.byte	0x03, 0x19
        /*0076*/ 	.short	0x0020


	//----- nvinfo : EIATTR_PARAM_CBANK
	.align		4
        /*0078*/ 	.byte	0x04, 0x0a
        /*007a*/ 	.short	(.L_47 - .L_46)
	.align		4
.L_46:
        /*007c*/ 	.word	index@(.nv.constant0._Z9getOutputPfPKfS1_ii)
        /*0080*/ 	.short	0x0380
        /*0082*/ 	.short	0x0020


	//----- nvinfo : EIATTR_SW_WAR
	.align		4
.L_47:
        /*0084*/ 	.byte	0x04, 0x36
        /*0086*/ 	.short	(.L_49 - .L_48)
.L_48:
        /*0088*/ 	.word	0x00000008
.L_49:


//--------------------- .nv.info._Z7getXHatPKfPfS1_S1_fii --------------------------
	.section	.nv.info._Z7getXHatPKfPfS1_S1_fii,"",@"SHT_CUDA_INFO"
	.sectionflags	@""
	.align	4


	//----- nvinfo : EIATTR_CUDA_API_VERSION
	.align		4
        /*0000*/ 	.byte	0x04, 0x37
        /*0002*/ 	.short	(.L_51 - .L_50)
.L_50:
        /*0004*/ 	.word	0x00000082


	//----- nvinfo : EIATTR_KPARAM_INFO
	.align		4
.L_51:
        /*0008*/ 	.byte	0x04, 0x17
        /*000a*/ 	.short	(.L_53 - .L_52)
.L_52:
        /*000c*/ 	.word	0x00000000
        /*0010*/ 	.short	0x0006
        /*0012*/ 	.short	0x0028
        /*0014*/ 	.byte	0x00, 0xf0, 0x11, 0x00


	//----- nvinfo : EIATTR_KPARAM_INFO
	.align		4
.L_53:
        /*0018*/ 	.byte	0x04, 0x17
        /*001a*/ 	.short	(.L_55 - .L_54)
.L_54:
        /*001c*/ 	.word	0x00000000
        /*0020*/ 	.short	0x0005
        /*0022*/ 	.short	0x0024
        /*0024*/ 	.byte	0x00, 0xf0, 0x11, 0x00


	//----- nvinfo : EIATTR_KPARAM_INFO
	.align		4
.L_55:
        /*0028*/ 	.byte	0x04, 0x17
        /*002a*/ 	.short	(.L_57 - .L_56)
.L_56:
        /*002c*/ 	.word	0x00000000
        /*0030*/ 	.short	0x0004
        /*0032*/ 	.short	0x0020
        /*0034*/ 	.byte	0x00, 0xf0, 0x11, 0x00


	//----- nvinfo : EIATTR_KPARAM_INFO
	.align		4
.L_57:
        /*0038*/ 	.byte	0x04, 0x17
        /*003a*/ 	.short	(.L_59 - .L_58)
.L_58:
        /*003c*/ 	.word	0x00000000
        /*0040*/ 	.short	0x0003
        /*0042*/ 	.short	0x0018
        /*0044*/ 	.byte	0x00, 0xf5, 0x21, 0x00


	//----- nvinfo : EIATTR_KPARAM_INFO
	.align		4
.L_59:
        /*0048*/ 	.byte	0x04, 0x17
        /*004a*/ 	.short	(.L_61 - .L_60)
.L_60:
        /*004c*/ 	.word	0x00000000
        /*0050*/ 	.short	0x0002
        /*0052*/ 	.short	0x0010
        /*0054*/ 	.byte	0x00, 0xf5, 0x21, 0x00


	//----- nvinfo : EIATTR_KPARAM_INFO
	.align		4
.L_61:
        /*0058*/ 	.byte	0x04, 0x17
        /*005a*/ 	.short	(.L_63 - .L_62)
.L_62:
        /*005c*/ 	.word	0x00000000
        /*0060*/ 	.short	0x0001
        /*0062*/ 	.short	0x0008
        /*0064*/ 	.byte	0x00, 0xf5, 0x21, 0x00


	//----- nvinfo : EIATTR_KPARAM_INFO
	.align		4
.L_63:
        /*0068*/ 	.byte	0x04, 0x17
        /*006a*/ 	.short	(.L_65 - .L_64)
.L_64:
        /*006c*/ 	.word	0x00000000
        /*0070*/ 	.short	0x0000
        /*0072*/ 	.short	0x0000
        /*0074*/ 	.byte	0x00, 0xf5, 0x21, 0x00


	//----- nvinfo : EIATTR_SPARSE_MMA_MASK
	.align		4
.L_65:
        /*0078*/ 	.byte	0x03, 0x50
        /*007a*/ 	.short	0x0000


	//----- nvinfo : EIATTR_MAXREG_COUNT
	.align		4
        /*007c*/ 	.byte	0x03, 0x1b
        /*007e*/ 	.short	0x00ff


	//----- nvinfo : EIATTR_MERCURY_ISA_VERSION
	.align		4
        /*0080*/ 	.byte	0x03, 0x5f
        /*0082*/ 	.short	0x0101


	//----- nvinfo : EIATTR_VRC_CTA_INIT_COUNT
	.align		4
        /*0084*/ 	.byte	0x02, 0x4a
	.zero		1
	.zero		1


	//----- nvinfo : EIATTR_EXIT_INSTR_OFFSETS
	.align		4
        /*0088*/ 	.byte	0x04, 0x1c
        /*008a*/ 	.short	(.L_67 - .L_66)


	//   ....[0]....
.L_66:
        /*008c*/ 	.word	0x000000d0


	//   ....[1]....
        /*0090*/ 	.word	0x000003a0


	//----- nvinfo : EIATTR_CRS_STACK_SIZE
	.align		4
.L_67:
        /*0094*/ 	.byte	0x04, 0x1e
        /*0096*/ 	.short	(.L_69 - .L_68)
.L_68:
        /*0098*/ 	.word	0x00000000


	//----- nvinfo : EIATTR_CBANK_PARAM_SIZE
	.align		4
.L_69:
        /*009c*/ 	.byte	0x03, 0x19
        /*009e*/ 	.short	0x002c


	//----- nvinfo : EIATTR_PARAM_CBANK
	.align		4
        /*00a0*/ 	.byte	0x04, 0x0a
        /*00a2*/ 	.short	(.L_71 - .L_70)
	.align		4
.L_70:
        /*00a4*/ 	.word	index@(.nv.constant0._Z7getXHatPKfPfS1_S1_fii)
        /*00a8*/ 	.short	0x0380
        /*00aa*/ 	.short	0x002c


	//----- nvinfo : EIATTR_SW_WAR
	.align		4
.L_71:
        /*00ac*/ 	.byte	0x04, 0x36
        /*00ae*/ 	.short	(.L_73 - .L_72)
.L_72:
        /*00b0*/ 	.word	0x00000008
.L_73:


//--------------------- .nv.info._Z8getSigmaPKfPfS1_ii --------------------------
	.section	.nv.info._Z8getSigmaPKfPfS1_ii,"",@"SHT_CUDA_INFO"
	.sectionflags	@""
	.align	4


	//----- nvinfo : EIATTR_CUDA_API_VERSION
	.align		4
        /*0000*/ 	.byte	0x04, 0x37
        /*0002*/ 	.short	(.L_75 - .L_74)
.L_74:
        /*0004*/ 	.word	0x00000082


	//----- nvinfo : EIATTR_KPARAM_INFO
	.align		4
.L_75:
        /*0008*/ 	.byte	0x04, 0x17
        /*000a*/ 	.short	(.L_77 - .L_76)
.L_76:
        /*000c*/ 	.word	0x00000000
        /*0010*/ 	.short	0x0004
        /*0012*/ 	.short	0x001c
        /*0014*/ 	.byte	0x00, 0xf0, 0x11, 0x00


	//----- nvinfo : EIATTR_KPARAM_INFO
	.align		4
.L_77:
        /*0018*/ 	.byte	0x04, 0x17
        /*001a*/ 	.short	(.L_79 - .L_78)
.L_78:
        /*001c*/ 	.word	0x00000000
        /*0020*/ 	.short	0x0003
        /*0022*/ 	.short	0x0018
        /*0024*/ 	.byte	0x00, 0xf0, 0x11, 0x00


	//----- nvinfo : EIATTR_KPARAM_INFO
	.align		4
.L_79:
        /*0028*/ 	.byte	0x04, 0x17
        /*002a*/ 	.short	(.L_81 - .L_80)
.L_80:
        /*002c*/ 	.word	0x00000000
        /*0030*/ 	.short	0x0002
        /*0032*/ 	.short	0x0010
        /*0034*/ 	.byte	0x00, 0xf5, 0x21, 0x00


	//----- nvinfo : EIATTR_KPARAM_INFO
	.align		4
.L_81:
        /*0038*/ 	.byte	0x04, 0x17
        /*003a*/ 	.short	(.L_83 - .L_82)
.L_82:
        /*003c*/ 	.word	0x00000000
        /*0040*/ 	.short	0x0001
        /*0042*/ 	.short	0x0008
        /*0044*/ 	.byte	0x00, 0xf5, 0x21, 0x00


	//----- nvinfo : EIATTR_KPARAM_INFO
	.align		4
.L_83:
        /*0048*/ 	.byte	0x04, 0x17
        /*004a*/ 	.short	(.L_85 - .L_84)
.L_84:
        /*004c*/ 	.word	0x00000000
        /*0050*/ 	.short	0x0000
        /*0052*/ 	.short	0x0000
        /*0054*/ 	.byte	0x00, 0xf5, 0x21, 0x00


	//----- nvinfo : EIATTR_SPARSE_MMA_MASK
	.align		4
.L_85:
        /*0058*/ 	.byte	0x03, 0x50
        /*005a*/ 	.short	0x0000


	//----- nvinfo : EIATTR_MAXREG_COUNT
	.align		4
        /*005c*/ 	.byte	0x03, 0x1b
        /*005e*/ 	.short	0x00ff


	//----- nvinfo : EIATTR_MERCURY_ISA_VERSION
	.align		4
        /*0060*/ 	.byte	0x03, 0x5f
        /*0062*/ 	.short	0x0101


	//----- nvinfo : EIATTR_VRC_CTA_INIT_COUNT
	.align		4
        /*0064*/ 	.byte	0x02, 0x4a
	.zero		1
	.zero		1


	//----- nvinfo : EIATTR_EXIT_INSTR_OFFSETS
	.align		4
        /*0068*/ 	.byte	0x04, 0x1c
        /*006a*/ 	.short	(.L_87 - .L_86)


	//   ....[0]....
.L_86:
        /*006c*/ 	.word	0x000000c0


	//   ....[1]....
        /*0070*/ 	.word	0x00000280


	//----- nvinfo : EIATTR_CRS_STACK_SIZE
	.align		4
.L_87:
        /*0074*/ 	.byte	0x04, 0x1e
        /*0076*/ 	.short	(.L_89 - .L_88)
.L_88:
        /*0078*/ 	.word	0x00000000


	//----- nvinfo : EIATTR_CBANK_PARAM_SIZE
	.align		4
.L_89:
        /*007c*/ 	.byte	0x03, 0x19
        /*007e*/ 	.short	0x0020


	//----- nvinfo : EIATTR_PARAM_CBANK
	.align		4
        /*0080*/ 	.byte	0x04, 0x0a
        /*0082*/ 	.short	(.L_91 - .L_90)
	.align		4
.L_90:
        /*0084*/ 	.word	index@(.nv.constant0._Z8getSigmaPKfPfS1_ii)
        /*0088*/ 	.short	0x0380
        /*008a*/ 	.short	0x0020


	//----- nvinfo : EIATTR_SW_WAR
	.align		4
.L_91:
        /*008c*/ 	.byte	0x04, 0x36
        /*008e*/ 	.short	(.L_93 - .L_92)
.L_92:
        /*0090*/ 	.word	0x00000008
.L_93:


//--------------------- .nv.info._Z7getMeanPKfPfii --------------------------
	.section	.nv.info._Z7getMeanPKfPfii,"",@"SHT_CUDA_INFO"
	.sectionflags	@""
	.align	4


	//----- nvinfo : EIATTR_CUDA_API_VERSION
	.align		4
        /*0000*/ 	.byte	0x04, 0x37
        /*0002*/ 	.short	(.L_95 - .L_94)
.L_94:
        /*0004*/ 	.word	0x00000082


	//----- nvinfo : EIATTR_KPARAM_INFO
	.align		4
.L_95:
        /*0008*/ 	.byte	0x04, 0x17
        /*000a*/ 	.short	(.L_97 - .L_96)
.L_96:
        /*000c*/ 	.word	0x00000000
        /*0010*/ 	.short	0x0003
        /*0012*/ 	.short	0x0014
        /*0014*/ 	.byte	0x00, 0xf0, 0x11, 0x00


	//----- nvinfo : EIATTR_KPARAM_INFO
	.align		4
.L_97:
        /*0018*/ 	.byte	0x04, 0x17
        /*001a*/ 	.short	(.L_99 - .L_98)
.L_98:
        /*001c*/ 	.word	0x00000000
        /*0020*/ 	.short	0x0002
        /*0022*/ 	.short	0x0010
        /*0024*/ 	.byte	0x00, 0xf0, 0x11, 0x00


	//----- nvinfo : EIATTR_KPARAM_INFO
	.align		4
.L_99:
        /*0028*/ 	.byte	0x04, 0x17
        /*002a*/ 	.short	(.L_101 - .L_100)
.L_100:
        /*002c*/ 	.word	0x00000000
        /*0030*/ 	.short	0x0001
        /*0032*/ 	.short	0x0008
        /*0034*/ 	.byte	0x00, 0xf5, 0x21, 0x00


	//----- nvinfo : EIATTR_KPARAM_INFO
	.align		4
.L_101:
        /*0038*/ 	.byte	0x04, 0x17
        /*003a*/ 	.short	(.L_103 - .L_102)
.L_102:
        /*003c*/ 	.word	0x00000000
        /*0040*/ 	.short	0x0000
        /*0042*/ 	.short	0x0000
        /*0044*/ 	.byte	0x00, 0xf5, 0x21, 0x00


	//----- nvinfo : EIATTR_SPARSE_MMA_MASK
	.align		4
.L_103:
        /*0048*/ 	.byte	0x03, 0x50
        /*004a*/ 	.short	0x0000


	//----- nvinfo : EIATTR_MAXREG_COUNT
	.align		4
        /*004c*/ 	.byte	0x03, 0x1b
        /*004e*/ 	.short	0x00ff


	//----- nvinfo : EIATTR_MERCURY_ISA_VERSION
	.align		4
        /*0050*/ 	.byte	0x03, 0x5f
        /*0052*/ 	.short	0x0101


	//----- nvinfo : EIATTR_VRC_CTA_INIT_COUNT
	.align		4
        /*0054*/ 	.byte	0x02, 0x4a
	.zero		1
	.zero		1


	//----- nvinfo : EIATTR_EXIT_INSTR_OFFSETS
	.align		4
        /*0058*/ 	.byte	0x04, 0x1c
        /*005a*/ 	.short	(.L_105 - .L_104)


	//   ....[0]....
.L_104:
        /*005c*/ 	.word	0x000000c0


	//   ....[1]....
        /*0060*/ 	.word	0x00000230


	//----- nvinfo : EIATTR_CRS_STACK_SIZE
	.align		4
.L_105:
        /*0064*/ 	.byte	0x04, 0x1e
        /*0066*/ 	.short	(.L_107 - .L_106)
.L_106:
        /*0068*/ 	.word	0x00000000


	//----- nvinfo : EIATTR_CBANK_PARAM_SIZE
	.align		4
.L_107:
        /*006c*/ 	.byte	0x03, 0x19
        /*006e*/ 	.short	0x0018


	//----- nvinfo : EIATTR_PARAM_CBANK
	.align		4
        /*0070*/ 	.byte	0x04, 0x0a
        /*0072*/ 	.short	(.L_109 - .L_108)
	.align		4
.L_108:
        /*0074*/ 	.word	index@(.nv.constant0._Z7getMeanPKfPfii)
        /*0078*/ 	.short	0x0380
        /*007a*/ 	.short	0x0018


	//----- nvinfo : EIATTR_SW_WAR
	.align		4
.L_109:
        /*007c*/ 	.byte	0x04, 0x36
        /*007e*/ 	.short	(.L_111 - .L_110)
.L_110:
        /*0080*/ 	.word	0x00000008
.L_111:


//--------------------- .nv.callgraph             --------------------------
	.section	.nv.callgraph,"",@"SHT_CUDA_CALLGRAPH"
	.align	4
	.sectionentsize	8
	.align		4
        /*0000*/ 	.word	0x00000000
	.align		4
        /*0004*/ 	.word	0xffffffff
	.align		4
        /*0008*/ 	.word	0x00000000
	.align		4
        /*000c*/ 	.word	0xfffffffe
	.align		4
        /*0010*/ 	.word	0x00000000
	.align		4
        /*0014*/ 	.word	0xfffffffd
	.align		4
        /*0018*/ 	.word	0x00000000
	.align		4
        /*001c*/ 	.word	0xfffffffc


//--------------------- .text._Z9getOutputPfPKfS1_ii --------------------------
	.section	.text._Z9getOutputPfPKfS1_ii,"ax",@progbits
	.align	128
        .global         _Z9getOutputPfPKfS1_ii
        .type           _Z9getOutputPfPKfS1_ii,@function
        .size           _Z9getOutputPfPKfS1_ii,(.L_x_51 - _Z9getOutputPfPKfS1_ii)
        .other          _Z9getOutputPfPKfS1_ii,@"STO_CUDA_ENTRY STV_DEFAULT"
_Z9getOutputPfPKfS1_ii:
.text._Z9getOutputPfPKfS1_ii:
[----:B------:R-:W-:Y:S01]  /*0000*/  LDC R1, c[0x0][0x37c] ;  /* 0x0000df00ff017b82 */ /* 0x000fe20000000800 */
[----:B------:R-:W0:Y:S01]  /*0010*/  S2R R9, SR_CTAID.Y ;  /* 0x0000000000097919 */ /* 0x000e220000002600 */
[----:B------:R-:W1:Y:S01]  /*0020*/  LDCU UR4, c[0x0][0x360] ;  /* 0x00006c00ff0477ac */ /* 0x000e620008000800 */
[----:B------:R-:W0:Y:S01]  /*0030*/  S2R R2, SR_TID.Y ;  /* 0x0000000000027919 */ /* 0x000e220000002200 */
[----:B------:R-:W0:Y:S01]  /*0040*/  LDCU UR5, c[0x0][0x364] ;  /* 0x00006c80ff0577ac */ /* 0x000e220008000800 */
[----:B------:R-:W1:Y:S01]  /*0050*/  S2R R0, SR_CTAID.X ;  /* 0x0000000000007919 */ /* 0x000e620000002500 */
[----:B------:R-:W2:Y:S01]  /*0060*/  LDCU.64 UR6, c[0x0][0x398] ;  /* 0x00007300ff0677ac */ /* 0x000ea20008000a00 */
[----:B------:R-:W1:Y:S01]  /*0070*/  S2R R3, SR_TID.X ;  /* 0x0000000000037919 */ /* 0x000e620000002100 */
[----:B0-----:R-:W-:-:S05]  /*0080*/  IMAD R9, R9, UR5, R2 ;  /* 0x0000000509097c24 */ /* 0x001fca000f8e0202 */
[----:B--2---:R-:W-:Y:S01]  /*0090*/  ISETP.GE.AND P0, PT, R9, UR7, PT ;  /* 0x0000000709007c0c */ /* 0x004fe2000bf06270 */
[----:B-1----:R-:W-:-:S05]  /*00a0*/  IMAD R0, R0, UR4, R3 ;  /* 0x0000000400007c24 */ /* 0x002fca000f8e0203 */
[----:B------:R-:W-:-:S13]  /*00b0*/  ISETP.GE.OR P0, PT, R0, UR6, P0 ;  /* 0x0000000600007c0c */ /* 0x000fda0008706670 */
[----:B------:R-:W-:Y:S05]  /*00c0*/  @P0 EXIT ;  /* 0x000000000000094d */ /* 0x000fea0003800000 */
[----:B------:R-:W0:Y:S01]  /*00d0*/  LDC.64 R2, c[0x0][0x388] ;  /* 0x0000e200ff027b82 */ /* 0x000e220000000a00 */
[----:B------:R-:W1:Y:S01]  /*00e0*/  LDCU.64 UR4, c[0x0][0x358] ;  /* 0x00006b00ff0477ac */ /* 0x000e620008000a00 */
[----:B------:R-:W-:-:S06]  /*00f0*/  IMAD R11, R0, UR7, R9 ;  /* 0x00000007000b7c24 */ /* 0x000fcc000f8e0209 */
[----:B------:R-:W2:Y:S08]  /*0100*/  LDC.64 R6, c[0x0][0x390] ;  /* 0x0000e400ff067b82 */ /* 0x000eb00000000a00 */
[----:B------:R-:W3:Y:S01]  /*0110*/  LDC.64 R4, c[0x0][0x380] ;  /* 0x0000e000ff047b82 */ /* 0x000ee20000000a00 */
[----:B0-----:R-:W-:-:S06]  /*0120*/  IMAD.WIDE.U32 R2, R9, 0x4, R2 ;  /* 0x0000000409027825 */ /* 0x001fcc00078e0002 */
[----:B-1----:R-:W4:Y:S01]  /*0130*/  LDG.E R2, desc[UR4][R2.64] ;  /* 0x0000000402027981 */ /* 0x002f22000c1e1900 */
[----:B--2---:R-:W-:-:S06]  /*0140*/  IMAD.WIDE.U32 R6, R9, 0x4, R6 ;  /* 0x0000000409067825 */ /* 0x004fcc00078e0006 */
[----:B------:R-:W4:Y:S01]  /*0150*/  LDG.E R7, desc[UR4][R6.64] ;  /* 0x0000000406077981 */ /* 0x000f22000c1e1900 */
[----:B---3--:R-:W-:-:S05]  /*0160*/  IMAD.WIDE R4, R11, 0x4, R4 ;  /* 0x000000040b047825 */ /* 0x008fca00078e0204 */
[----:B------:R-:W4:Y:S02]  /*0170*/  LDG.E R9, desc[UR4][R4.64] ;  /* 0x0000000404097981 */ /* 0x000f24000c1e1900 */
[----:B----4-:R-:W-:-:S05]  /*0180*/  FFMA R9, R2, R9, R7 ;  /* 0x0000000902097223 */ /* 0x010fca0000000007 */
[----:B------:R-:W-:Y:S01]  /*0190*/  STG.E desc[UR4][R4.64], R9 ;  /* 0x0000000904007986 */ /* 0x000fe2000c101904 */
[----:B------:R-:W-:Y:S05]  /*01a0*/  EXIT ;  /* 0x000000000000794d */ /* 0x000fea0003800000 */
.L_x_0:
[----:B------:R-:W-:-:S00]  /*01b0*/  BRA `(.L_x_0) ;  /* 0xfffffffc00fc7947 */ /* 0x000fc0000383ffff */
[----:B------:R-:W-:-:S00]  /*01c0*/  NOP ;  /* 0x0000000000007918 */ /* 0x000fc00000000000 */
        /* <DEDUP_REMOVED lines=11> */
.L_x_51:


//--------------------- .text._Z7getXHatPKfPfS1_S1_fii --------------------------
	.section	.text._Z7getXHatPKfPfS1_S1_fii,"ax",@progbits
	.align	128
        .global         _Z7getXHatPKfPfS1_S1_fii
        .type           _Z7getXHatPKfPfS1_S1_fii,@function
        .size           _Z7getXHatPKfPfS1_S1_fii,(.L_x_48 - _Z7getXHatPKfPfS1_S1_fii)
        .other          _Z7getXHatPKfPfS1_S1_fii,@"STO_CUDA_ENTRY STV_DEFAULT"
_Z7getXHatPKfPfS1_S1_fii:
.text._Z7getXHatPKfPfS1_S1_fii:
[----:B------:R-:W-:Y:S01]  /*0000*/  LDC R1, c[0x0][0x37c] ;  /* 0x0000df00ff017b82 */ /* 0x000fe20000000800 */
[----:B------:R-:W0:Y:S01]  /*0010*/  S2R R5, SR_CTAID.Y ;  /* 0x0000000000057919 */ /* 0x000e220000002600 */
[----:B------:R-:W1:Y:S01]  /*0020*/  LDCU UR4, c[0x0][0x360] ;  /* 0x00006c00ff0477ac */ /* 0x000e620008000800 */
[----:B------:R-:W0:Y:S01]  /*0030*/  S2R R0, SR_TID.Y ;  /* 0x0000000000007919 */ /* 0x000e220000002200 */
[----:B------:R-:W0:Y:S01]  /*0040*/  LDCU UR5, c[0x0][0x364] ;  /* 0x00006c80ff0577ac */ /* 0x000e220008000800 */
[----:B------:R-:W1:Y:S01]  /*0050*/  S2R R4, SR_CTAID.X ;  /* 0x0000000000047919 */ /* 0x000e620000002500 */
[----:B------:R-:W2:Y:S01]  /*0060*/  LDCU UR6, c[0x0][0x3a8] ;  /* 0x00007500ff0677ac */ /* 0x000ea20008000800 */
[----:B------:R-:W1:Y:S01]  /*0070*/  S2R R3, SR_TID.X ;  /* 0x0000000000037919 */ /* 0x000e620000002100 */
[----:B------:R-:W3:Y:S01]  /*0080*/  LDCU UR7, c[0x0][0x3a4] ;  /* 0x00007480ff0777ac */ /* 0x000ee20008000800 */
[----:B0-----:R-:W-:-:S05]  /*0090*/  IMAD R5, R5, UR5, R0 ;  /* 0x0000000505057c24 */ /* 0x001fca000f8e0200 */
[----:B--2---:R-:W-:Y:S01]  /*00a0*/  ISETP.GE.AND P0, PT, R5, UR6, PT ;  /* 0x0000000605007c0c */ /* 0x004fe2000bf06270 */
[----:B-1----:R-:W-:-:S05]  /*00b0*/  IMAD R4, R4, UR4, R3 ;  /* 0x0000000404047c24 */ /* 0x002fca000f8e0203 */
[----:B---3--:R-:W-:-:S13]  /*00c0*/  ISETP.GE.OR P0, PT, R4, UR7, P0 ;  /* 0x0000000704007c0c */ /* 0x008fda0008706670 */
[----:B------:R-:W-:Y:S05]  /*00d0*/  @P0 EXIT ;  /* 0x000000000000094d */ /* 0x000fea0003800000 */
[----:B------:R-:W0:Y:S01]  /*00e0*/  LDC.64 R8, c[0x0][0x398] ;  /* 0x0000e600ff087b82 */ /* 0x000e220000000a00 */
[----:B------:R-:W1:Y:S07]  /*00f0*/  LDCU.64 UR4, c[0x0][0x358] ;  /* 0x00006b00ff0477ac */ /* 0x000e6e0008000a00 */
[----:B------:R-:W2:Y:S08]  /*0100*/  LDC.64 R6, c[0x0][0x390] ;  /* 0x0000e400ff067b82 */ /* 0x000eb00000000a00 */
[----:B------:R-:W3:Y:S01]  /*0110*/  LDC.64 R2, c[0x0][0x380] ;  /* 0x0000e000ff027b82 */ /* 0x000ee20000000a00 */
[----:B0-----:R-:W-:-:S06]  /*0120*/  IMAD.WIDE.U32 R8, R5, 0x4, R8 ;  /* 0x0000000405087825 */ /* 0x001fcc00078e0008 */
[----:B-1----:R-:W4:Y:S01]  /*0130*/  LDG.E R8, desc[UR4][R8.64] ;  /* 0x0000000408087981 */ /* 0x002f22000c1e1900 */
[----:B------:R-:W-:Y:S01]  /*0140*/  IMAD R4, R4, UR6, R5 ;  /* 0x0000000604047c24 */ /* 0x000fe2000f8e0205 */
[----:B------:R-:W4:Y:S01]  /*0150*/  LDCU UR6, c[0x0][0x3a0] ;  /* 0x00007400ff0677ac */ /* 0x000f220008000800 */
[----:B--2---:R-:W-:-:S06]  /*0160*/  IMAD.WIDE.U32 R6, R5, 0x4, R6 ;  /* 0x0000000405067825 */ /* 0x004fcc00078e0006 */
[----:B------:R-:W2:Y:S01]  /*0170*/  LDG.E R7, desc[UR4][R6.64] ;  /* 0x0000000406077981 */ /* 0x000ea2000c1e1900 */
[----:B---3--:R-:W-:-:S05]  /*0180*/  IMAD.WIDE R2, R4, 0x4, R2 ;  /* 0x0000000404027825 */ /* 0x008fca00078e0202 */
[----:B------:R4:W2:Y:S01]  /*0190*/  LDG.E R0, desc[UR4][R2.64] ;  /* 0x0000000402007981 */ /* 0x0008a2000c1e1900 */
[----:B------:R-:W-:Y:S01]  /*01a0*/  BSSY.RECONVERGENT B0, `(.L_x_1) ;  /* 0x000000f000007945 */ /* 0x000fe20003800200 */
[----:B----4-:R-:W-:-:S04]  /*01b0*/  FADD R2, R8, UR6 ;  /* 0x0000000608027e21 */ /* 0x010fc80008000000 */
[----:B------:R-:W-:Y:S01]  /*01c0*/  VIADD R10, R2, 0xf3000000 ;  /* 0xf3000000020a7836 */ /* 0x000fe20000000000 */
[----:B------:R0:W1:Y:S04]  /*01d0*/  MUFU.RSQ R5, R2 ;  /* 0x0000000200057308 */ /* 0x0000680000001400 */
[----:B------:R-:W-:Y:S01]  /*01e0*/  ISETP.GT.U32.AND P0, PT, R10, 0x727fffff, PT ;  /* 0x727fffff0a00780c */ /* 0x000fe20003f04070 */
[----:B--2---:R-:W-:-:S12]  /*01f0*/  FADD R0, R0, -R7 ;  /* 0x8000000700007221 */ /* 0x004fd80000000000 */
[----:B01----:R-:W-:Y:S05]  /*0200*/  @!P0 BRA `(.L_x_2) ;  /* 0x0000000000108947 */ /* 0x003fea0003800000 */
[----:B------:R-:W-:-:S07]  /*0210*/  MOV R9, 0x230 ;  /* 0x0000023000097802 */ /* 0x000fce0000000f00 */
[----:B------:R-:W-:Y:S05]  /*0220*/  CALL.REL.NOINC `($__internal_0_$__cuda_sm20_sqrt_rn_f32_slowpath) ;  /* 0x0000000000607944 */ /* 0x000fea0003c00000 */
[----:B------:R-:W-:Y:S01]  /*0230*/  IMAD.MOV.U32 R3, RZ, RZ, R5 ;  /* 0x000000ffff037224 */ /* 0x000fe200078e0005 */
[----:B------:R-:W-:Y:S06]  /*0240*/  BRA `(.L_x_3) ;  /* 0x0000000000107947 */ /* 0x000fec0003800000 */
.L_x_2:
[----:B------:R-:W-:Y:S01]  /*0250*/  FMUL.FTZ R3, R2, R5 ;  /* 0x0000000502037220 */ /* 0x000fe20000410000 */
[----:B------:R-:W-:-:S03]  /*0260*/  FMUL.FTZ R5, R5, 0.5 ;  /* 0x3f00000005057820 */ /* 0x000fc60000410000 */
[----:B------:R-:W-:-:S04]  /*0270*/  FFMA R2, -R3, R3, R2 ;  /* 0x0000000303027223 */ /* 0x000fc80000000102 */
[----:B------:R-:W-:-:S07]  /*0280*/  FFMA R3, R2, R5, R3 ;  /* 0x0000000502037223 */ /* 0x000fce0000000003 */
.L_x_3:
[----:B------:R-:W-:Y:S05]  /*0290*/  BSYNC.RECONVERGENT B0 ;  /* 0x0000000000007941 */ /* 0x000fea0003800200 */
.L_x_1:
[----:B------:R-:W0:Y:S01]  /*02a0*/  MUFU.RCP R2, R3 ;  /* 0x0000000300027308 */ /* 0x000e220000001000 */
[----:B------:R-:W-:Y:S07]  /*02b0*/  BSSY.RECONVERGENT B0, `(.L_x_4) ;  /* 0x000000b000007945 */ /* 0x000fee0003800200 */
[----:B------:R-:W1:Y:S01]  /*02c0*/  FCHK P0, R0, R3 ;  /* 0x0000000300007302 */ /* 0x000e620000000000 */
[----:B0-----:R-:W-:-:S04]  /*02d0*/  FFMA R5, R2, -R3, 1 ;  /* 0x3f80000002057423 */ /* 0x001fc80000000803 */
[----:B------:R-:W-:-:S04]  /*02e0*/  FFMA R5, R2, R5, R2 ;  /* 0x0000000502057223 */ /* 0x000fc80000000002 */
[----:B------:R-:W-:-:S04]  /*02f0*/  FFMA R2, R0, R5, RZ ;  /* 0x0000000500027223 */ /* 0x000fc800000000ff */
[----:B------:R-:W-:-:S04]  /*0300*/  FFMA R6, R2, -R3, R0 ;  /* 0x8000000302067223 */ /* 0x000fc80000000000 */
[----:B------:R-:W-:Y:S01]  /*0310*/  FFMA R7, R5, R6, R2 ;  /* 0x0000000605077223 */ /* 0x000fe20000000002 */
[----:B-1----:R-:W-:Y:S06]  /*0320*/  @!P0 BRA `(.L_x_5) ;  /* 0x00000000000c8947 */ /* 0x002fec0003800000 */
[----:B------:R-:W-:-:S07]  /*0330*/  MOV R2, 0x350 ;  /* 0x0000035000027802 */ /* 0x000fce0000000f00 */
[----:B------:R-:W-:Y:S05]  /*0340*/  CALL.REL.NOINC `($__internal_1_$__cuda_sm3x_div_rn_noftz_f32_slowpath) ;  /* 0x0000000000747944 */ /* 0x000fea0003c00000 */
[----:B------:R-:W-:-:S07]  /*0350*/  IMAD.MOV.U32 R7, RZ, RZ, R0 ;  /* 0x000000ffff077224 */ /* 0x000fce00078e0000 */
.L_x_5:
[----:B------:R-:W-:Y:S05]  /*0360*/  BSYNC.RECONVERGENT B0 ;  /* 0x0000000000007941 */ /* 0x000fea0003800200 */
.L_x_4:
[----:B------:R-:W0:Y:S02]  /*0370*/  LDC.64 R2, c[0x0][0x388] ;  /* 0x0000e200ff027b82 */ /* 0x000e240000000a00 */
[----:B0-----:R-:W-:-:S05]  /*0380*/  IMAD.WIDE R4, R4, 0x4, R2 ;  /* 0x0000000404047825 */ /* 0x001fca00078e0202 */
[----:B------:R-:W-:Y:S01]  /*0390*/  STG.E desc[UR4][R4.64], R7 ;  /* 0x0000000704007986 */ /* 0x000fe2000c101904 */
[----:B------:R-:W-:Y:S05]  /*03a0*/  EXIT ;  /* 0x000000000000794d */ /* 0x000fea0003800000 */
        .weak           $__internal_0_$__cuda_sm20_sqrt_rn_f32_slowpath
        .type           $__internal_0_$__cuda_sm20_sqrt_rn_f32_slowpath,@function
        .size           $__internal_0_$__cuda_sm20_sqrt_rn_f32_slowpath,($__internal_1_$__cuda_sm3x_div_rn_noftz_f32_slowpath - $__internal_0_$__cuda_sm20_sqrt_rn_f32_slowpath)
$__internal_0_$__cuda_sm20_sqrt_rn_f32_slowpath:
[----:B------:R-:W-:-:S13]  /*03b0*/  LOP3.LUT P0, RZ, R2, 0x7fffffff, RZ, 0xc0, !PT ;  /* 0x7fffffff02ff7812 */ /* 0x000fda000780c0ff */
[----:B------:R-:W-:Y:S01]  /*03c0*/  @!P0 IMAD.MOV.U32 R3, RZ, RZ, R2 ;  /* 0x000000ffff038224 */ /* 0x000fe200078e0002 */
[----:B------:R-:W-:Y:S06]  /*03d0*/  @!P0 BRA `(.L_x_6) ;  /* 0x0000000000408947 */ /* 0x000fec0003800000 */
[----:B------:R-:W-:-:S13]  /*03e0*/  FSETP.GEU.FTZ.AND P0, PT, R2, RZ, PT ;  /* 0x000000ff0200720b */ /* 0x000fda0003f1e000 */
[----:B------:R-:W-:Y:S01]  /*03f0*/  @!P0 MOV R3, 0x7fffffff ;  /* 0x7fffffff00038802 */ /* 0x000fe20000000f00 */
[----:B------:R-:W-:Y:S06]  /*0400*/  @!P0 BRA `(.L_x_6) ;  /* 0x0000000000348947 */ /* 0x000fec0003800000 */
[----:B------:R-:W-:-:S13]  /*0410*/  FSETP.GTU.FTZ.AND P0, PT, |R2|, +INF , PT ;  /* 0x7f8000000200780b */ /* 0x000fda0003f1c200 */
[----:B------:R-:W-:Y:S01]  /*0420*/  @P0 FADD.FTZ R3, R2, 1 ;  /* 0x3f80000002030421 */ /* 0x000fe20000010000 */
[----:B------:R-:W-:Y:S06]  /*0430*/  @P0 BRA `(.L_x_6) ;  /* 0x0000000000280947 */ /* 0x000fec0003800000 */
[----:B------:R-:W-:-:S13]  /*0440*/  FSETP.NEU.FTZ.AND P0, PT, |R2|, +INF , PT ;  /* 0x7f8000000200780b */ /* 0x000fda0003f1d200 */
[----:B------:R-:W-:-:S04]  /*0450*/  @P0 FFMA R5, R2, 1.84467440737095516160e+19, RZ ;  /* 0x5f80000002050823 */ /* 0x000fc800000000ff */
[----:B------:R-:W0:Y:S02]  /*0460*/  @P0 MUFU.RSQ R6, R5 ;  /* 0x0000000500060308 */ /* 0x000e240000001400 */
[----:B0-----:R-:W-:Y:S01]  /*0470*/  @P0 FMUL.FTZ R8, R5, R6 ;  /* 0x0000000605080220 */ /* 0x001fe20000410000 */
[----:B------:R-:W-:-:S03]  /*0480*/  @P0 FMUL.FTZ R6, R6, 0.5 ;  /* 0x3f00000006060820 */ /* 0x000fc60000410000 */
[----:B------:R-:W-:-:S04]  /*0490*/  @P0 FADD.FTZ R3, -R8, -RZ ;  /* 0x800000ff08030221 */ /* 0x000fc80000010100 */
[----:B------:R-:W-:Y:S01]  /*04a0*/  @P0 FFMA R7, R8, R3, R5 ;  /* 0x0000000308070223 */ /* 0x000fe20000000005 */
[----:B------:R-:W-:-:S03]  /*04b0*/  @!P0 IMAD.MOV.U32 R3, RZ, RZ, R2 ;  /* 0x000000ffff038224 */ /* 0x000fc600078e0002 */
[----:B------:R-:W-:-:S04]  /*04c0*/  @P0 FFMA R6, R7, R6, R8 ;  /* 0x0000000607060223 */ /* 0x000fc80000000008 */
[----:B------:R-:W-:-:S07]  /*04d0*/  @P0 FMUL.FTZ R3, R6, 2.3283064365386962891e-10 ;  /* 0x2f80000006030820 */ /* 0x000fce0000410000 */
.L_x_6:
[----:B------:R-:W-:Y:S02]  /*04e0*/  IMAD.MOV.U32 R5, RZ, RZ, R3 ;  /* 0x000000ffff057224 */ /* 0x000fe400078e0003 */
[----:B------:R-:W-:Y:S02]  /*04f0*/  HFMA2 R3, -RZ, RZ, 0, 0 ;  /* 0x00000000ff037431 */ /* 0x000fe400000001ff */
[----:B------:R-:W-:-:S04]  /*0500*/  IMAD.MOV.U32 R2, RZ, RZ, R9 ;  /* 0x000000ffff027224 */ /* 0x000fc800078e0009 */
[----:B------:R-:W-:Y:S05]  /*0510*/  RET.REL.NODEC R2 `(_Z7getXHatPKfPfS1_S1_fii) ;  /* 0xfffffff802b87950 */ /* 0x000fea0003c3ffff */
        .weak           $__internal_1_$__cuda_sm3x_div_rn_noftz_f32_slowpath
        .type           $__internal_1_$__cuda_sm3x_div_rn_noftz_f32_slowpath,@function
        .size           $__internal_1_$__cuda_sm3x_div_rn_noftz_f32_slowpath,(.L_x_48 - $__internal_1_$__cuda_sm3x_div_rn_noftz_f32_slowpath)
$__internal_1_$__cuda_sm3x_div_rn_noftz_f32_slowpath:
[----:B------:R-:W-:Y:S01]  /*0520*/  SHF.R.U32.HI R6, RZ, 0x17, R3 ;  /* 0x00000017ff067819 */ /* 0x000fe20000011603 */
[----:B------:R-:W-:Y:S01]  /*0530*/  BSSY.RECONVERGENT B1, `(.L_x_7) ;  /* 0x0000063000017945 */ /* 0x000fe20003800200 */
[--C-:B------:R-:W-:Y:S02]  /*0540*/  SHF.R.U32.HI R5, RZ, 0x17, R0.reuse ;  /* 0x00000017ff057819 */ /* 0x100fe40000011600 */
[----:B------:R-:W-:Y:S01]  /*0550*/  LOP3.LUT R10, R6, 0xff, RZ, 0xc0, !PT ;  /* 0x000000ff060a7812 */ /* 0x000fe200078ec0ff */
[----:B------:R-:W-:Y:S01]  /*0560*/  IMAD.MOV.U32 R6, RZ, RZ, R0 ;  /* 0x000000ffff067224 */ /* 0x000fe200078e0000 */
[----:B------:R-:W-:-:S03]  /*0570*/  LOP3.LUT R5, R5, 0xff, RZ, 0xc0, !PT ;  /* 0x000000ff05057812 */ /* 0x000fc600078ec0ff */
[----:B------:R-:W-:Y:S02]  /*0580*/  VIADD R9, R10, 0xffffffff ;  /* 0xffffffff0a097836 */ /* 0x000fe40000000000 */
[----:B------:R-:W-:-:S03]  /*0590*/  VIADD R8, R5, 0xffffffff ;  /* 0xffffffff05087836 */ /* 0x000fc60000000000 */
[----:B------:R-:W-:-:S04]  /*05a0*/  ISETP.GT.U32.AND P0, PT, R9, 0xfd, PT ;  /* 0x000000fd0900780c */ /* 0x000fc80003f04070 */
[----:B------:R-:W-:-:S13]  /*05b0*/  ISETP.GT.U32.OR P0, PT, R8, 0xfd, P0 ;  /* 0x000000fd0800780c */ /* 0x000fda0000704470 */
[----:B------:R-:W-:Y:S01]  /*05c0*/  @!P0 MOV R7, RZ ;  /* 0x000000ff00078202 */ /* 0x000fe20000000f00 */
[----:B------:R-:W-:Y:S06]  /*05d0*/  @!P0 BRA `(.L_x_8) ;  /* 0x00000000005c8947 */ /* 0x000fec0003800000 */
[----:B------:R-:W-:Y:S02]  /*05e0*/  FSETP.GTU.FTZ.AND P1, PT, |R3|, +INF , PT ;  /* 0x7f8000000300780b */ /* 0x000fe40003f3c200 */
[----:B------:R-:W-:-:S04]  /*05f0*/  FSETP.GTU.FTZ.AND P0, PT, |R0|, +INF , PT ;  /* 0x7f8000000000780b */ /* 0x000fc80003f1c200 */
[----:B------:R-:W-:-:S13]  /*0600*/  PLOP3.LUT P0, PT, P0, P1, PT, 0xf8, 0x8f ;  /* 0x00000000008f781c */ /* 0x000fda0000703f70 */
[----:B------:R-:W-:Y:S05]  /*0610*/  @P0 BRA `(.L_x_9) ;  /* 0x00000004004c0947 */ /* 0x000fea0003800000 */
[----:B------:R-:W-:-:S13]  /*0620*/  LOP3.LUT P0, RZ, R3, 0x7fffffff, R6, 0xc8, !PT ;  /* 0x7fffffff03ff7812 */ /* 0x000fda000780c806 */
[----:B------:R-:W-:Y:S05]  /*0630*/  @!P0 BRA `(.L_x_10) ;  /* 0x00000004003c8947 */ /* 0x000fea0003800000 */
[C---:B------:R-:W-:Y:S02]  /*0640*/  FSETP.NEU.FTZ.AND P2, PT, |R0|.reuse, +INF , PT ;  /* 0x7f8000000000780b */ /* 0x040fe40003f5d200 */
[----:B------:R-:W-:Y:S02]  /*0650*/  FSETP.NEU.FTZ.AND P1, PT, |R3|, +INF , PT ;  /* 0x7f8000000300780b */ /* 0x000fe40003f3d200 */
[----:B------:R-:W-:-:S11]  /*0660*/  FSETP.NEU.FTZ.AND P0, PT, |R0|, +INF , PT ;  /* 0x7f8000000000780b */ /* 0x000fd60003f1d200 */
[----:B------:R-:W-:Y:S05]  /*0670*/  @!P1 BRA !P2, `(.L_x_10) ;  /* 0x00000004002c9947 */ /* 0x000fea0005000000 */
[----:B------:R-:W-:-:S04]  /*0680*/  LOP3.LUT P2, RZ, R6, 0x7fffffff, RZ, 0xc0, !PT ;  /* 0x7fffffff06ff7812 */ /* 0x000fc8000784c0ff */
[----:B------:R-:W-:-:S13]  /*0690*/  PLOP3.LUT P1, PT, P1, P2, PT, 0x2f, 0xf2 ;  /* 0x0000000000f2781c */ /* 0x000fda0000f24577 */
[----:B------:R-:W-:Y:S05]  /*06a0*/  @P1 BRA `(.L_x_11) ;  /* 0x0000000400181947 */ /* 0x000fea0003800000 */
[----:B------:R-:W-:-:S04]  /*06b0*/  LOP3.LUT P1, RZ, R3, 0x7fffffff, RZ, 0xc0, !PT ;  /* 0x7fffffff03ff7812 */ /* 0x000fc8000782c0ff */
[----:B------:R-:W-:-:S13]  /*06c0*/  PLOP3.LUT P0, PT, P0, P1, PT, 0x2f, 0xf2 ;  /* 0x0000000000f2781c */ /* 0x000fda0000702577 */
[----:B------:R-:W-:Y:S05]  /*06d0*/  @P0 BRA `(.L_x_12) ;  /* 0x0000000400000947 */ /* 0x000fea0003800000 */
[----:B------:R-:W-:Y:S02]  /*06e0*/  ISETP.GE.AND P0, PT, R8, RZ, PT ;  /* 0x000000ff0800720c */ /* 0x000fe40003f06270 */
[----:B------:R-:W-:-:S11]  /*06f0*/  ISETP.GE.AND P1, PT, R9, RZ, PT ;  /* 0x000000ff0900720c */ /* 0x000fd60003f26270 */
[----:B------:R-:W-:Y:S02]  /*0700*/  @P0 IMAD.MOV.U32 R7, RZ, RZ, RZ ;  /* 0x000000ffff070224 */ /* 0x000fe400078e00ff */
[----:B------:R-:W-:Y:S01]  /*0710*/  @!P0 FFMA R6, R0, 1.84467440737095516160e+19, RZ ;  /* 0x5f80000000068823 */ /* 0x000fe200000000ff */
[----:B------:R-:W-:Y:S02]  /*0720*/  @!P0 IMAD.MOV.U32 R7, RZ, RZ, -0x40 ;  /* 0xffffffc0ff078424 */ /* 0x000fe400078e00ff */
[----:B------:R-:W-:Y:S02]  /*0730*/  @!P1 FFMA R3, R3, 1.84467440737095516160e+19, RZ ;  /* 0x5f80000003039823 */ /* 0x000fe400000000ff */
[----:B------:R-:W-:-:S07]  /*0740*/  @!P1 VIADD R7, R7, 0x40 ;  /* 0x0000004007079836 */ /* 0x000fce0000000000 */
.L_x_8:
[----:B------:R-:W-:Y:S01]  /*0750*/  LEA R0, R10, 0xc0800000, 0x17 ;  /* 0xc08000000a007811 */ /* 0x000fe200078eb8ff */
[----:B------:R-:W-:Y:S01]  /*0760*/  VIADD R5, R5, 0xffffff81 ;  /* 0xffffff8105057836 */ /* 0x000fe20000000000 */
[----:B------:R-:W-:Y:S02]  /*0770*/  BSSY.RECONVERGENT B2, `(.L_x_13) ;  /* 0x0000035000027945 */ /* 0x000fe40003800200 */
[----:B------:R-:W-:Y:S01]  /*0780*/  IADD3 R3, PT, PT, -R0, R3, RZ ;  /* 0x0000000300037210 */ /* 0x000fe20007ffe1ff */
[----:B------:R-:W-:-:S03]  /*0790*/  IMAD R0, R5, -0x800000, R6 ;  /* 0xff80000005007824 */ /* 0x000fc600078e0206 */
[----:B------:R-:W0:Y:S01]  /*07a0*/  MUFU.RCP R8, R3 ;  /* 0x0000000300087308 */ /* 0x000e220000001000 */
[----:B------:R-:W-:-:S04]  /*07b0*/  FADD.FTZ R9, -R3, -RZ ;  /* 0x800000ff03097221 */ /* 0x000fc80000010100 */
[----:B0-----:R-:W-:-:S04]  /*07c0*/  FFMA R11, R8, R9, 1 ;  /* 0x3f800000080b7423 */ /* 0x001fc80000000009 */
[----:B------:R-:W-:-:S04]  /*07d0*/  FFMA R13, R8, R11, R8 ;  /* 0x0000000b080d7223 */ /* 0x000fc80000000008 */
[----:B------:R-:W-:-:S04]  /*07e0*/  FFMA R6, R0, R13, RZ ;  /* 0x0000000d00067223 */ /* 0x000fc800000000ff */
[----:B------:R-:W-:-:S04]  /*07f0*/  FFMA R11, R9, R6, R0 ;  /* 0x00000006090b7223 */ /* 0x000fc80000000000 */
[----:B------:R-:W-:Y:S01]  /*0800*/  FFMA R8, R13, R11, R6 ;  /* 0x0000000b0d087223 */ /* 0x000fe20000000006 */
[----:B------:R-:W-:-:S03]  /*0810*/  IADD3 R6, PT, PT, R5, 0x7f, -R10 ;  /* 0x0000007f05067810 */ /* 0x000fc60007ffe80a */
[----:B------:R-:W-:Y:S02]  /*0820*/  FFMA R9, R9, R8, R0 ;  /* 0x0000000809097223 */ /* 0x000fe40000000000 */
[----:B------:R-:W-:Y:S02]  /*0830*/  IMAD.IADD R6, R6, 0x1, R7 ;  /* 0x0000000106067824 */ /* 0x000fe400078e0207 */
[----:B------:R-:W-:-:S05]  /*0840*/  FFMA R0, R13, R9, R8 ;  /* 0x000000090d007223 */ /* 0x000fca0000000008 */
[----:B------:R-:W-:-:S04]  /*0850*/  SHF.R.U32.HI R3, RZ, 0x17, R0 ;  /* 0x00000017ff037819 */ /* 0x000fc80000011600 */
[----:B------:R-:W-:-:S05]  /*0860*/  LOP3.LUT R3, R3, 0xff, RZ, 0xc0, !PT ;  /* 0x000000ff03037812 */ /* 0x000fca00078ec0ff */
[----:B------:R-:W-:-:S05]  /*0870*/  IMAD.IADD R7, R3, 0x1, R6 ;  /* 0x0000000103077824 */ /* 0x000fca00078e0206 */
[----:B------:R-:W-:-:S04]  /*0880*/  IADD3 R3, PT, PT, R7, -0x1, RZ ;  /* 0xffffffff07037810 */ /* 0x000fc80007ffe0ff */
[----:B------:R-:W-:-:S13]  /*0890*/  ISETP.GE.U32.AND P0, PT, R3, 0xfe, PT ;  /* 0x000000fe0300780c */ /* 0x000fda0003f06070 */
[----:B------:R-:W-:Y:S05]  /*08a0*/  @!P0 BRA `(.L_x_14) ;  /* 0x0000000000808947 */ /* 0x000fea0003800000 */
[----:B------:R-:W-:-:S13]  /*08b0*/  ISETP.GT.AND P0, PT, R7, 0xfe, PT ;  /* 0x000000fe0700780c */ /* 0x000fda0003f04270 */
[----:B------:R-:W-:Y:S05]  /*08c0*/  @P0 BRA `(.L_x_15) ;  /* 0x00000000006c0947 */ /* 0x000fea0003800000 */
[----:B------:R-:W-:-:S13]  /*08d0*/  ISETP.GE.AND P0, PT, R7, 0x1, PT ;  /* 0x000000010700780c */ /* 0x000fda0003f06270 */
[----:B------:R-:W-:Y:S05]  /*08e0*/  @P0 BRA `(.L_x_16) ;  /* 0x0000000000740947 */ /* 0x000fea0003800000 */
[----:B------:R-:W-:Y:S02]  /*08f0*/  ISETP.GE.AND P0, PT, R7, -0x18, PT ;  /* 0xffffffe80700780c */ /* 0x000fe40003f06270 */
[----:B------:R-:W-:-:S11]  /*0900*/  LOP3.LUT R0, R0, 0x80000000, RZ, 0xc0, !PT ;  /* 0x8000000000007812 */ /* 0x000fd600078ec0ff */
[----:B------:R-:W-:Y:S05]  /*0910*/  @!P0 BRA `(.L_x_16) ;  /* 0x0000000000688947 */ /* 0x000fea0003800000 */
[CCC-:B------:R-:W-:Y:S01]  /*0920*/  FFMA.RZ R3, R13.reuse, R9.reuse, R8.reuse ;  /* 0x000000090d037223 */ /* 0x1c0fe2000000c008 */
[-CC-:B------:R-:W-:Y:S01]  /*0930*/  FFMA.RM R6, R13, R9.reuse, R8.reuse ;  /* 0x000000090d067223 */ /* 0x180fe20000004008 */
[C---:B------:R-:W-:Y:S02]  /*0940*/  ISETP.NE.AND P2, PT, R7.reuse, RZ, PT ;  /* 0x000000ff0700720c */ /* 0x040fe40003f45270 */
[----:B------:R-:W-:Y:S02]  /*0950*/  ISETP.NE.AND P1, PT, R7, RZ, PT ;  /* 0x000000ff0700720c */ /* 0x000fe40003f25270 */
[----:B------:R-:W-:Y:S01]  /*0960*/  LOP3.LUT R5, R3, 0x7fffff, RZ, 0xc0, !PT ;  /* 0x007fffff03057812 */ /* 0x000fe200078ec0ff */
[----:B------:R-:W-:Y:S01]  /*0970*/  FFMA.RP R3, R13, R9, R8 ;  /* 0x000000090d037223 */ /* 0x000fe20000008008 */
[----:B------:R-:W-:Y:S02]  /*0980*/  VIADD R8, R7, 0x20 ;  /* 0x0000002007087836 */ /* 0x000fe40000000000 */
[----:B------:R-:W-:Y:S01]  /*0990*/  LOP3.LUT R5, R5, 0x800000, RZ, 0xfc, !PT ;  /* 0x0080000005057812 */ /* 0x000fe200078efcff */
[----:B------:R-:W-:Y:S01]  /*09a0*/  IMAD.MOV R7, RZ, RZ, -R7 ;  /* 0x000000ffff077224 */ /* 0x000fe200078e0a07 */
[----:B------:R-:W-:-:S02]  /*09b0*/  FSETP.NEU.FTZ.AND P0, PT, R3, R6, PT ;  /* 0x000000060300720b */ /* 0x000fc40003f1d000 */
[----:B------:R-:W-:Y:S02]  /*09c0*/  SHF.L.U32 R8, R5, R8, RZ ;  /* 0x0000000805087219 */ /* 0x000fe400000006ff */
[----:B------:R-:W-:Y:S02]  /*09d0*/  SEL R6, R7, RZ, P2 ;  /* 0x000000ff07067207 */ /* 0x000fe40001000000 */
[----:B------:R-:W-:Y:S02]  /*09e0*/  ISETP.NE.AND P1, PT, R8, RZ, P1 ;  /* 0x000000ff0800720c */ /* 0x000fe40000f25270 */
[----:B------:R-:W-:Y:S02]  /*09f0*/  SHF.R.U32.HI R6, RZ, R6, R5 ;  /* 0x00000006ff067219 */ /* 0x000fe40000011605 */
[----:B------:R-:W-:Y:S02]  /*0a00*/  PLOP3.LUT P0, PT, P0, P1, PT, 0xf8, 0x8f ;  /* 0x00000000008f781c */ /* 0x000fe40000703f70 */
[----:B------:R-:W-:-:S02]  /*0a10*/  SHF.R.U32.HI R8, RZ, 0x1, R6 ;  /* 0x00000001ff087819 */ /* 0x000fc40000011606 */
[----:B------:R-:W-:-:S04]  /*0a20*/  SEL R3, RZ, 0x1, !P0 ;  /* 0x00000001ff037807 */ /* 0x000fc80004000000 */
[----:B------:R-:W-:-:S04]  /*0a30*/  LOP3.LUT R3, R3, 0x1, R8, 0xf8, !PT ;  /* 0x0000000103037812 */ /* 0x000fc800078ef808 */
[----:B------:R-:W-:-:S05]  /*0a40*/  LOP3.LUT R3, R3, R6, RZ, 0xc0, !PT ;  /* 0x0000000603037212 */ /* 0x000fca00078ec0ff */
[----:B------:R-:W-:-:S05]  /*0a50*/  IMAD.IADD R3, R8, 0x1, R3 ;  /* 0x0000000108037824 */ /* 0x000fca00078e0203 */
[----:B------:R-:W-:Y:S01]  /*0a60*/  LOP3.LUT R0, R3, R0, RZ, 0xfc, !PT ;  /* 0x0000000003007212 */ /* 0x000fe200078efcff */
[----:B------:R-:W-:Y:S06]  /*0a70*/  BRA `(.L_x_16) ;  /* 0x0000000000107947 */ /* 0x000fec0003800000 */
.L_x_15:
[----:B------:R-:W-:-:S04]  /*0a80*/  LOP3.LUT R0, R0, 0x80000000, RZ, 0xc0, !PT ;  /* 0x8000000000007812 */ /* 0x000fc800078ec0ff */
[----:B------:R-:W-:Y:S01]  /*0a90*/  LOP3.LUT R0, R0, 0x7f800000, RZ, 0xfc, !PT ;  /* 0x7f80000000007812 */ /* 0x000fe200078efcff */
[----:B------:R-:W-:Y:S06]  /*0aa0*/  BRA `(.L_x_16) ;  /* 0x0000000000047947 */ /* 0x000fec0003800000 */
.L_x_14:
[----:B------:R-:W-:-:S07]  /*0ab0*/  LEA R0, R6, R0, 0x17 ;  /* 0x0000000006007211 */ /* 0x000fce00078eb8ff */
.L_x_16:
[----:B------:R-:W-:Y:S05]  /*0ac0*/  BSYNC.RECONVERGENT B2 ;  /* 0x0000000000027941 */ /* 0x000fea0003800200 */
.L_x_13:
[----:B------:R-:W-:Y:S05]  /*0ad0*/  BRA `(.L_x_17) ;  /* 0x0000000000207947 */ /* 0x000fea0003800000 */
.L_x_12:
[----:B------:R-:W-:-:S04]  /*0ae0*/  LOP3.LUT R0, R3, 0x80000000, R6, 0x48, !PT ;  /* 0x8000000003007812 */ /* 0x000fc800078e4806 */
[----:B------:R-:W-:Y:S01]  /*0af0*/  LOP3.LUT R0, R0, 0x7f800000, RZ, 0xfc, !PT ;  /* 0x7f80000000007812 */ /* 0x000fe200078efcff */
[----:B------:R-:W-:Y:S06]  /*0b00*/  BRA `(.L_x_17) ;  /* 0x0000000000147947 */ /* 0x000fec0003800000 */
.L_x_11:
[----:B------:R-:W-:Y:S01]  /*0b10*/  LOP3.LUT R0, R3, 0x80000000, R6, 0x48, !PT ;  /* 0x8000000003007812 */ /* 0x000fe200078e4806 */
[----:B------:R-:W-:Y:S06]  /*0b20*/  BRA `(.L_x_17) ;  /* 0x00000000000c7947 */ /* 0x000fec0003800000 */
.L_x_10:
[----:B------:R-:W0:Y:S01]  /*0b30*/  MUFU.RSQ R0, -QNAN ;  /* 0xffc0000000007908 */ /* 0x000e220000001400 */
[----:B------:R-:W-:Y:S05]  /*0b40*/  BRA `(.L_x_17) ;  /* 0x0000000000047947 */ /* 0x000fea0003800000 */
.L_x_9:
[----:B------:R-:W-:-:S07]  /*0b50*/  FADD.FTZ R0, R0, R3 ;  /* 0x0000000300007221 */ /* 0x000fce0000010000 */
.L_x_17:
[----:B------:R-:W-:Y:S05]  /*0b60*/  BSYNC.RECONVERGENT B1 ;  /* 0x0000000000017941 */ /* 0x000fea0003800200 */
.L_x_7:
[----:B------:R-:W-:-:S04]  /*0b70*/  IMAD.MOV.U32 R3, RZ, RZ, 0x0 ;  /* 0x00000000ff037424 */ /* 0x000fc800078e00ff */
[----:B0-----:R-:W-:Y:S05]  /*0b80*/  RET.REL.NODEC R2 `(_Z7getXHatPKfPfS1_S1_fii) ;  /* 0xfffffff4021c7950 */ /* 0x001fea0003c3ffff */
.L_x_18:
        /* <DEDUP_REMOVED lines=15> */
.L_x_48:


//--------------------- .text._Z8getSigmaPKfPfS1_ii --------------------------
	.section	.text._Z8getSigmaPKfPfS1_ii,"ax",@progbits
	.align	128
        .global         _Z8getSigmaPKfPfS1_ii
        .type           _Z8getSigmaPKfPfS1_ii,@function
        .size           _Z8getSigmaPKfPfS1_ii,(.L_x_49 - _Z8getSigmaPKfPfS1_ii)
        .other          _Z8getSigmaPKfPfS1_ii,@"STO_CUDA_ENTRY STV_DEFAULT"
_Z8getSigmaPKfPfS1_ii:
.text._Z8getSigmaPKfPfS1_ii:
        /* <DEDUP_REMOVED lines=16> */
[----:B------:R-:W2:Y:S01]  /*0100*/  LDC.64 R4, c[0x0][0x388] ;  /* 0x0000e200ff047b82 */ /* 0x000ea20000000a00 */
[----:B0-----:R-:W-:-:S07]  /*0110*/  IMAD.WIDE R2, R7, 0x4, R2 ;  /* 0x0000000407027825 */ /* 0x001fce00078e0202 */
[----:B------:R-:W0:Y:S01]  /*0120*/  LDC.64 R6, c[0x0][0x390] ;  /* 0x0000e400ff067b82 */ /* 0x000e220000000a00 */
[----:B-1----:R1:W3:Y:S01]  /*0130*/  LDG.E R2, desc[UR4][R2.64] ;  /* 0x0000000402027981 */ /* 0x0022e2000c1e1900 */
[----:B--2---:R-:W-:-:S06]  /*0140*/  IMAD.WIDE.U32 R4, R9, 0x4, R4 ;  /* 0x0000000409047825 */ /* 0x004fcc00078e0004 */
[----:B------:R-:W3:Y:S01]  /*0150*/  LDG.E R5, desc[UR4][R4.64] ;  /* 0x0000000404057981 */ /* 0x000ee2000c1e1900 */
[----:B-1----:R-:W-:-:S04]  /*0160*/  I2FP.F32.S32 R3, UR6 ;  /* 0x0000000600037c45 */ /* 0x002fc80008201400 */
[----:B------:R-:W1:Y:S01]  /*0170*/  MUFU.RCP R8, R3 ;  /* 0x0000000300087308 */ /* 0x000e620000001000 */
[----:B------:R-:W-:Y:S01]  /*0180*/  BSSY.RECONVERGENT B0, `(.L_x_19) ;  /* 0x000000e000007945 */ /* 0x000fe20003800200 */
[----:B-1----:R-:W-:-:S04]  /*0190*/  FFMA R11, -R3, R8, 1 ;  /* 0x3f800000030b7423 */ /* 0x002fc80000000108 */
[----:B------:R-:W-:Y:S01]  /*01a0*/  FFMA R11, R8, R11, R8 ;  /* 0x0000000b080b7223 */ /* 0x000fe20000000008 */
[----:B---3--:R-:W-:-:S04]  /*01b0*/  FADD R0, R2, -R5 ;  /* 0x8000000502007221 */ /* 0x008fc80000000000 */
[----:B------:R-:W-:-:S04]  /*01c0*/  FMUL R0, R0, R0 ;  /* 0x0000000000007220 */ /* 0x000fc80000400000 */
[----:B------:R-:W1:Y:S01]  /*01d0*/  FCHK P0, R0, R3 ;  /* 0x0000000300007302 */ /* 0x000e620000000000 */
[----:B------:R-:W-:-:S04]  /*01e0*/  FFMA R8, R0, R11, RZ ;  /* 0x0000000b00087223 */ /* 0x000fc800000000ff */
[----:B------:R-:W-:Y:S01]  /*01f0*/  FFMA R2, -R3, R8, R0 ;  /* 0x0000000803027223 */ /* 0x000fe20000000100 */
[----:B0-----:R-:W-:-:S04]  /*0200*/  IMAD.WIDE.U32 R4, R9, 0x4, R6 ;  /* 0x0000000409047825 */ /* 0x001fc800078e0006 */
[----:B------:R-:W-:Y:S01]  /*0210*/  FFMA R11, R11, R2, R8 ;  /* 0x000000020b0b7223 */ /* 0x000fe20000000008 */
[----:B-1----:R-:W-:Y:S06]  /*0220*/  @!P0 BRA `(.L_x_20) ;  /* 0x00000000000c8947 */ /* 0x002fec0003800000 */
[----:B------:R-:W-:-:S07]  /*0230*/  MOV R2, 0x250 ;  /* 0x0000025000027802 */ /* 0x000fce0000000f00 */
[----:B------:R-:W-:Y:S05]  /*0240*/  CALL.REL.NOINC `($__internal_2_$__cuda_sm3x_div_rn_noftz_f32_slowpath) ;  /* 0x0000000000107944 */ /* 0x000fea0003c00000 */
[----:B------:R-:W-:-:S07]  /*0250*/  IMAD.MOV.U32 R11, RZ, RZ, R0 ;  /* 0x000000ffff0b7224 */ /* 0x000fce00078e0000 */
.L_x_20:
[----:B------:R-:W-:Y:S05]  /*0260*/  BSYNC.RECONVERGENT B0 ;  /* 0x0000000000007941 */ /* 0x000fea0003800200 */
.L_x_19:
[----:B------:R-:W-:Y:S01]  /*0270*/  REDG.E.ADD.F32.FTZ.RN.STRONG.GPU desc[UR4][R4.64], R11 ;  /* 0x0000000b040079a6 */ /* 0x000fe2000c12f304 */
[----:B------:R-:W-:Y:S05]  /*0280*/  EXIT ;  /* 0x000000000000794d */ /* 0x000fea0003800000 */
        .weak           $__internal_2_$__cuda_sm3x_div_rn_noftz_f32_slowpath
        .type           $__internal_2_$__cuda_sm3x_div_rn_noftz_f32_slowpath,@function
        .size           $__internal_2_$__cuda_sm3x_div_rn_noftz_f32_slowpath,(.L_x_49 - $__internal_2_$__cuda_sm3x_div_rn_noftz_f32_slowpath)
$__internal_2_$__cuda_sm3x_div_rn_noftz_f32_slowpath:
[--C-:B------:R-:W-:Y:S01]  /*0290*/  SHF.R.U32.HI R7, RZ, 0x17, R3.reuse ;  /* 0x00000017ff077819 */ /* 0x100fe20000011603 */
[----:B------:R-:W-:Y:S01]  /*02a0*/  BSSY.RECONVERGENT B1, `(.L_x_21) ;  /* 0x0000064000017945 */ /* 0x000fe20003800200 */
[--C-:B------:R-:W-:Y:S01]  /*02b0*/  SHF.R.U32.HI R6, RZ, 0x17, R0.reuse ;  /* 0x00000017ff067819 */ /* 0x100fe20000011600 */
[----:B------:R-:W-:Y:S01]  /*02c0*/  IMAD.MOV.U32 R8, RZ, RZ, R0 ;  /* 0x000000ffff087224 */ /* 0x000fe200078e0000 */
[----:B------:R-:W-:Y:S01]  /*02d0*/  LOP3.LUT R7, R7, 0xff, RZ, 0xc0, !PT ;  /* 0x000000ff07077812 */ /* 0x000fe200078ec0ff */
[----:B------:R-:W-:Y:S01]  /*02e0*/  IMAD.MOV.U32 R9, RZ, RZ, R3 ;  /* 0x000000ffff097224 */ /* 0x000fe200078e0003 */
[----:B------:R-:W-:-:S03]  /*02f0*/  LOP3.LUT R6, R6, 0xff, RZ, 0xc0, !PT ;  /* 0x000000ff06067812 */ /* 0x000fc600078ec0ff */
[----:B------:R-:W-:Y:S02]  /*0300*/  VIADD R12, R7, 0xffffffff ;  /* 0xffffffff070c7836 */ /* 0x000fe40000000000 */
[----:B------:R-:W-:-:S03]  /*0310*/  VIADD R11, R6, 0xffffffff ;  /* 0xffffffff060b7836 */ /* 0x000fc60000000000 */
[----:B------:R-:W-:-:S04]  /*0320*/  ISETP.GT.U32.AND P0, PT, R12, 0xfd, PT ;  /* 0x000000fd0c00780c */ /* 0x000fc80003f04070 */
[----:B------:R-:W-:-:S13]  /*0330*/  ISETP.GT.U32.OR P0, PT, R11, 0xfd, P0 ;  /* 0x000000fd0b00780c */ /* 0x000fda0000704470 */
[----:B------:R-:W-:Y:S01]  /*0340*/  @!P0 IMAD.MOV.U32 R10, RZ, RZ, RZ ;  /* 0x000000ffff0a8224 */ /* 0x000fe200078e00ff */
        /* <DEDUP_REMOVED lines=24> */
.L_x_22:
[----:B------:R-:W-:Y:S01]  /*04d0*/  LEA R0, R7, 0xc0800000, 0x17 ;  /* 0xc080000007007811 */ /* 0x000fe200078eb8ff */
[----:B------:R-:W-:Y:S01]  /*04e0*/  VIADD R6, R6, 0xffffff81 ;  /* 0xffffff8106067836 */ /* 0x000fe20000000000 */
[----:B------:R-:W-:Y:S03]  /*04f0*/  BSSY.RECONVERGENT B2, `(.L_x_27) ;  /* 0x0000035000027945 */ /* 0x000fe60003800200 */
[----:B------:R-:W-:Y:S01]  /*0500*/  IMAD.IADD R9, R9, 0x1, -R0 ;  /* 0x0000000109097824 */ /* 0x000fe200078e0a00 */
[C---:B------:R-:W-:Y:S01]  /*0510*/  IADD3 R7, PT, PT, R6.reuse, 0x7f, -R7 ;  /* 0x0000007f06077810 */ /* 0x040fe20007ffe807 */
[----:B------:R-:W-:Y:S02]  /*0520*/  IMAD R0, R6, -0x800000, R8 ;  /* 0xff80000006007824 */ /* 0x000fe400078e0208 */
[----:B------:R-:W0:Y:S01]  /*0530*/  MUFU.RCP R3, R9 ;  /* 0x0000000900037308 */ /* 0x000e220000001000 */
[----:B------:R-:W-:Y:S01]  /*0540*/  FADD.FTZ R11, -R9, -RZ ;  /* 0x800000ff090b7221 */ /* 0x000fe20000010100 */
[----:B------:R-:W-:-:S03]  /*0550*/  IMAD.IADD R7, R7, 0x1, R10 ;  /* 0x0000000107077824 */ /* 0x000fc600078e020a */
[----:B0-----:R-:W-:-:S04]  /*0560*/  FFMA R12, R3, R11, 1 ;  /* 0x3f800000030c7423 */ /* 0x001fc8000000000b */
[----:B------:R-:W-:-:S04]  /*0570*/  FFMA R12, R3, R12, R3 ;  /* 0x0000000c030c7223 */ /* 0x000fc80000000003 */
[----:B------:R-:W-:-:S04]  /*0580*/  FFMA R3, R0, R12, RZ ;  /* 0x0000000c00037223 */ /* 0x000fc800000000ff */
[----:B------:R-:W-:-:S04]  /*0590*/  FFMA R8, R11, R3, R0 ;  /* 0x000000030b087223 */ /* 0x000fc80000000000 */
[----:B------:R-:W-:-:S04]  /*05a0*/  FFMA R13, R12, R8, R3 ;  /* 0x000000080c0d7223 */ /* 0x000fc80000000003 */
[----:B------:R-:W-:-:S04]  /*05b0*/  FFMA R8, R11, R13, R0 ;  /* 0x0000000d0b087223 */ /* 0x000fc80000000000 */
[----:B------:R-:W-:-:S05]  /*05c0*/  FFMA R0, R12, R8, R13 ;  /* 0x000000080c007223 */ /* 0x000fca000000000d */
[----:B------:R-:W-:-:S04]  /*05d0*/  SHF.R.U32.HI R3, RZ, 0x17, R0 ;  /* 0x00000017ff037819 */ /* 0x000fc80000011600 */
[----:B------:R-:W-:-:S05]  /*05e0*/  LOP3.LUT R3, R3, 0xff, RZ, 0xc0, !PT ;  /* 0x000000ff03037812 */ /* 0x000fca00078ec0ff */
[----:B------:R-:W-:-:S04]  /*05f0*/  IMAD.IADD R9, R3, 0x1, R7 ;  /* 0x0000000103097824 */ /* 0x000fc800078e0207 */
[----:B------:R-:W-:-:S05]  /*0600*/  VIADD R3, R9, 0xffffffff ;  /* 0xffffffff09037836 */ /* 0x000fca0000000000 */
        /* <DEDUP_REMOVED lines=10> */
[CCC-:B------:R-:W-:Y:S01]  /*06b0*/  FFMA.RM R6, R12.reuse, R8.reuse, R13.reuse ;  /* 0x000000080c067223 */ /* 0x1c0fe2000000400d */
        /* <DEDUP_REMOVED lines=20> */
.L_x_29:
[----:B------:R-:W-:-:S04]  /*0800*/  LOP3.LUT R0, R0, 0x80000000, RZ, 0xc0, !PT ;  /* 0x8000000000007812 */ /* 0x000fc800078ec0ff */
[----:B------:R-:W-:Y:S01]  /*0810*/  LOP3.LUT R0, R0, 0x7f800000, RZ, 0xfc, !PT ;  /* 0x7f80000000007812 */ /* 0x000fe200078efcff */
[----:B------:R-:W-:Y:S06]  /*0820*/  BRA `(.L_x_30) ;  /* 0x0000000000047947 */ /* 0x000fec0003800000 */
.L_x_28:
[----:B------:R-:W-:-:S07]  /*0830*/  IMAD R0, R7, 0x800000, R0 ;  /* 0x0080000007007824 */ /* 0x000fce00078e0200 */
.L_x_30:
[----:B------:R-:W-:Y:S05]  /*0840*/  BSYNC.RECONVERGENT B2 ;  /* 0x0000000000027941 */ /* 0x000fea0003800200 */
.L_x_27:
[----:B------:R-:W-:Y:S05]  /*0850*/  BRA `(.L_x_31) ;  /* 0x0000000000207947 */ /* 0x000fea0003800000 */
.L_x_26:
[----:B------:R-:W-:-:S04]  /*0860*/  LOP3.LUT R0, R9, 0x80000000, R8, 0x48, !PT ;  /* 0x8000000009007812 */ /* 0x000fc800078e4808 */
[----:B------:R-:W-:Y:S01]  /*0870*/  LOP3.LUT R0, R0, 0x7f800000, RZ, 0xfc, !PT ;  /* 0x7f80000000007812 */ /* 0x000fe200078efcff */
[----:B------:R-:W-:Y:S06]  /*0880*/  BRA `(.L_x_31) ;  /* 0x0000000000147947 */ /* 0x000fec0003800000 */
.L_x_25:
[----:B------:R-:W-:Y:S01]  /*0890*/  LOP3.LUT R0, R9, 0x80000000, R8, 0x48, !PT ;  /* 0x8000000009007812 */ /* 0x000fe200078e4808 */
[----:B------:R-:W-:Y:S06]  /*08a0*/  BRA `(.L_x_31) ;  /* 0x00000000000c7947 */ /* 0x000fec0003800000 */
.L_x_24:
[----:B------:R-:W0:Y:S01]  /*08b0*/  MUFU.RSQ R0, -QNAN ;  /* 0xffc0000000007908 */ /* 0x000e220000001400 */
[----:B------:R-:W-:Y:S05]  /*08c0*/  BRA `(.L_x_31) ;  /* 0x0000000000047947 */ /* 0x000fea0003800000 */
.L_x_23:
[----:B------:R-:W-:-:S07]  /*08d0*/  FADD.FTZ R0, R0, R3 ;  /* 0x0000000300007221 */ /* 0x000fce0000010000 */
.L_x_31:
[----:B------:R-:W-:Y:S05]  /*08e0*/  BSYNC.RECONVERGENT B1 ;  /* 0x0000000000017941 */ /* 0x000fea0003800200 */
.L_x_21:
[----:B------:R-:W-:-:S04]  /*08f0*/  IMAD.MOV.U32 R3, RZ, RZ, 0x0 ;  /* 0x00000000ff037424 */ /* 0x000fc800078e00ff */
[----:B0-----:R-:W-:Y:S05]  /*0900*/  RET.REL.NODEC R2 `(_Z8getSigmaPKfPfS1_ii) ;  /* 0xfffffff402bc7950 */ /* 0x001fea0003c3ffff */
.L_x_32:
        /* <DEDUP_REMOVED lines=15> */
.L_x_49:


//--------------------- .text._Z7getMeanPKfPfii   --------------------------
	.section	.text._Z7getMeanPKfPfii,"ax",@progbits
	.align	128
        .global         _Z7getMeanPKfPfii
        .type           _Z7getMeanPKfPfii,@function
        .size           _Z7getMeanPKfPfii,(.L_x_50 - _Z7getMeanPKfPfii)
        .other          _Z7getMeanPKfPfii,@"STO_CUDA_ENTRY STV_DEFAULT"
_Z7getMeanPKfPfii:
.text._Z7getMeanPKfPfii:
        /* <DEDUP_REMOVED lines=15> */
[----:B------:R-:W-:-:S04]  /*00f0*/  IMAD R5, R0, UR7, R7 ;  /* 0x0000000700057c24 */ /* 0x000fc8000f8e0207 */
[----:B0-----:R-:W-:Y:S02]  /*0100*/  IMAD.WIDE R2, R5, 0x4, R2 ;  /* 0x0000000405027825 */ /* 0x001fe400078e0202 */
[----:B------:R-:W0:Y:S03]  /*0110*/  LDC.64 R4, c[0x0][0x388] ;  /* 0x0000e200ff047b82 */ /* 0x000e260000000a00 */
[----:B-1----:R1:W2:Y:S01]  /*0120*/  LDG.E R0, desc[UR4][R2.64] ;  /* 0x0000000402007981 */ /* 0x0022a2000c1e1900 */
[----:B------:R-:W-:Y:S01]  /*0130*/  BSSY.RECONVERGENT B0, `(.L_x_33) ;  /* 0x000000e000007945 */ /* 0x000fe20003800200 */
[----:B-1----:R-:W-:-:S04]  /*0140*/  I2FP.F32.S32 R3, UR6 ;  /* 0x0000000600037c45 */ /* 0x002fc80008201400 */
[----:B------:R-:W1:Y:S01]  /*0150*/  MUFU.RCP R6, R3 ;  /* 0x0000000300067308 */ /* 0x000e620000001000 */
[----:B0-----:R-:W-:-:S04]  /*0160*/  IMAD.WIDE.U32 R4, R7, 0x4, R4 ;  /* 0x0000000407047825 */ /* 0x001fc800078e0004 */
[----:B-1----:R-:W-:-:S04]  /*0170*/  FFMA R9, -R3, R6, 1 ;  /* 0x3f80000003097423 */ /* 0x002fc80000000106 */
[----:B------:R-:W-:Y:S01]  /*0180*/  FFMA R9, R6, R9, R6 ;  /* 0x0000000906097223 */ /* 0x000fe20000000006 */
[----:B--2---:R-:W0:Y:S03]  /*0190*/  FCHK P0, R0, R3 ;  /* 0x0000000300007302 */ /* 0x004e260000000000 */
[----:B------:R-:W-:-:S04]  /*01a0*/  FFMA R6, R0, R9, RZ ;  /* 0x0000000900067223 */ /* 0x000fc800000000ff */
[----:B------:R-:W-:-:S04]  /*01b0*/  FFMA R8, -R3, R6, R0 ;  /* 0x0000000603087223 */ /* 0x000fc80000000100 */
[----:B------:R-:W-:Y:S01]  /*01c0*/  FFMA R9, R9, R8, R6 ;  /* 0x0000000809097223 */ /* 0x000fe20000000006 */
[----:B0-----:R-:W-:Y:S06]  /*01d0*/  @!P0 BRA `(.L_x_34) ;  /* 0x00000000000c8947 */ /* 0x001fec0003800000 */
[----:B------:R-:W-:-:S07]  /*01e0*/  MOV R2, 0x200 ;  /* 0x0000020000027802 */ /* 0x000fce0000000f00 */
[----:B------:R-:W-:Y:S05]  /*01f0*/  CALL.REL.NOINC `($__internal_3_$__cuda_sm3x_div_rn_noftz_f32_slowpath) ;  /* 0x0000000000107944 */ /* 0x000fea0003c00000 */
[----:B------:R-:W-:-:S07]  /*0200*/  IMAD.MOV.U32 R9, RZ, RZ, R0 ;  /* 0x000000ffff097224 */ /* 0x000fce00078e0000 */
.L_x_34:
[----:B------:R-:W-:Y:S05]  /*0210*/  BSYNC.RECONVERGENT B0 ;  /* 0x0000000000007941 */ /* 0x000fea0003800200 */
.L_x_33:
[----:B------:R-:W-:Y:S01]  /*0220*/  REDG.E.ADD.F32.FTZ.RN.STRONG.GPU desc[UR4][R4.64], R9 ;  /* 0x00000009040079a6 */ /* 0x000fe2000c12f304 */
[----:B------:R-:W-:Y:S05]  /*0230*/  EXIT ;  /* 0x000000000000794d */ /* 0x000fea0003800000 */
        .weak           $__internal_3_$__cuda_sm3x_div_rn_noftz_f32_slowpath
        .type           $__internal_3_$__cuda_sm3x_div_rn_noftz_f32_slowpath,@function
        .size           $__internal_3_$__cuda_sm3x_div_rn_noftz_f32_slowpath,(.L_x_50 - $__internal_3_$__cuda_sm3x_div_rn_noftz_f32_slowpath)
$__internal_3_$__cuda_sm3x_div_rn_noftz_f32_slowpath:
        /* <DEDUP_REMOVED lines=36> */
.L_x_36:
        /* <DEDUP_REMOVED lines=51> */
.L_x_43:
[----:B------:R-:W-:-:S04]  /*07b0*/  LOP3.LUT R0, R0, 0x80000000, RZ, 0xc0, !PT ;  /* 0x8000000000007812 */ /* 0x000fc800078ec0ff */
[----:B------:R-:W-:Y:S01]  /*07c0*/  LOP3.LUT R0, R0, 0x7f800000, RZ, 0xfc, !PT ;  /* 0x7f80000000007812 */ /* 0x000fe200078efcff */
[----:B------:R-:W-:Y:S06]  /*07d0*/  BRA `(.L_x_44) ;  /* 0x0000000000047947 */ /* 0x000fec0003800000 */
.L_x_42:
[----:B------:R-:W-:-:S07]  /*07e0*/  IMAD R0, R7, 0x800000, R0 ;  /* 0x0080000007007824 */ /* 0x000fce00078e0200 */
.L_x_44:
[----:B------:R-:W-:Y:S05]  /*07f0*/  BSYNC.RECONVERGENT B2 ;  /* 0x0000000000027941 */ /* 0x000fea0003800200 */
.L_x_41:
[----:B------:R-:W-:Y:S05]  /*0800*/  BRA `(.L_x_45) ;  /* 0x0000000000207947 */ /* 0x000fea0003800000 */
.L_x_40:
[----:B------:R-:W-:-:S04]  /*0810*/  LOP3.LUT R0, R9, 0x80000000, R8, 0x48, !PT ;  /* 0x8000000009007812 */ /* 0x000fc800078e4808 */
[----:B------:R-:W-:Y:S01]  /*0820*/  LOP3.LUT R0, R0, 0x7f800000, RZ, 0xfc, !PT ;  /* 0x7f80000000007812 */ /* 0x000fe200078efcff */
[----:B------:R-:W-:Y:S06]  /*0830*/  BRA `(.L_x_45) ;  /* 0x0000000000147947 */ /* 0x000fec0003800000 */
.L_x_39:
[----:B------:R-:W-:Y:S01]  /*0840*/  LOP3.LUT R0, R9, 0x80000000, R8, 0x48, !PT ;  /* 0x8000000009007812 */ /* 0x000fe200078e4808 */
[----:B------:R-:W-:Y:S06]  /*0850*/  BRA `(.L_x_45) ;  /* 0x00000000000c7947 */ /* 0x000fec0003800000 */
.L_x_38:
[----:B------:R-:W0:Y:S01]  /*0860*/  MUFU.RSQ R0, -QNAN ;  /* 0xffc0000000007908 */ /* 0x000e220000001400 */
[----:B------:R-:W-:Y:S05]  /*0870*/  BRA `(.L_x_45) ;  /* 0x0000000000047947 */ /* 0x000fea0003800000 */
.L_x_37:
[----:B------:R-:W-:-:S07]  /*0880*/  FADD.FTZ R0, R0, R3 ;  /* 0x0000000300007221 */ /* 0x000fce0000010000 */
.L_x_45:
[----:B------:R-:W-:Y:S05]  /*0890*/  BSYNC.RECONVERGENT B1 ;  /* 0x0000000000017941 */ /* 0x000fea0003800200 */
.L_x_35:
[----:B------:R-:W-:-:S04]  /*08a0*/  IMAD.MOV.U32 R3, RZ, RZ, 0x0 ;  /* 0x00000000ff037424 */ /* 0x000fc800078e00ff */
[----:B0-----:R-:W-:Y:S05]  /*08b0*/  RET.REL.NODEC R2 `(_Z7getMeanPKfPfii) ;  /* 0xfffffff402d07950 */ /* 0x001fea0003c3ffff */
.L_x_46:
        /* <DEDUP_REMOVED lines=12> */
.L_x_50:


//--------------------- .nv.shared.reserved.0     --------------------------
	.section	.nv.shared.reserved.0,"aw",@nobits
	.weak		__nv_reservedSMEM_offset_0_alias
	.size		__nv_reservedSMEM_offset_0_alias, 0, 64
	.other		__nv_reservedSMEM_offset_0_alias,@"STO_CUDA_RESERVED_SHARED STV_DEFAULT"
__nv_reservedSMEM_offset_0_alias:
	.zero		0
	.zero		64


//--------------------- .nv.constant0._Z9getOutputPfPKfS1_ii --------------------------
	.section	.nv.constant0._Z9getOutputPfPKfS1_ii,"a",@progbits
	.sectionflags	@""
	.align	4
.nv.constant0._Z9getOutputPfPKfS1_ii:
	.zero		928


//--------------------- .nv.constant0._Z7getXHatPKfPfS1_S1_fii --------------------------
	.section	.nv.constant0._Z7getXHatPKfPfS1_S1_fii,"a",@progbits
	.sectionflags	@""
	.align	4
.nv.constant0._Z7getXHatPKfPfS1_S1_fii:
	.zero		940


//--------------------- .nv.constant0._Z8getSigmaPKfPfS1_ii --------------------------
	.section	.nv.constant0._Z8getSigmaPKfPfS1_ii,"a",@progbits
	.sectionflags	@""
	.align	4
.nv.constant0._Z8getSigmaPKfPfS1_ii:
	.zero		928


//--------------------- .nv.constant0._Z7getMeanPKfPfii --------------------------
	.section	.nv.constant0._Z7getMeanPKfPfii,"a",@progbits
	.sectionflags	@""
	.align	4
.nv.constant0._Z7getMeanPKfPfii:
	.zero		920


//--------------------- SYMBOLS --------------------------

	.type		.nv.reservedSmem.offset0,@object
	.size		.nv.reservedSmem.offset0,0x4
